//
// Generated by NVIDIA NVVM Compiler
//
// Compiler Build ID: CL-36424714
// Cuda compilation tools, release 13.0, V13.0.88
// Based on NVVM 20.0.0
//

.version 9.0
.target sm_100
.address_size 64

	// .globl	_Z18init_curand_statesP17curandStateXORWOWmii
.global .align 4 .b8 precalc_xorwow_matrix[102400];
.global .align 4 .b8 precalc_xorwow_offset_matrix[102400];
.global .align 4 .b8 mrg32k3aM1[2304];
.global .align 4 .b8 mrg32k3aM2[2304];
.global .align 4 .b8 mrg32k3aM1SubSeq[2016];
.global .align 4 .b8 mrg32k3aM2SubSeq[2016];
.global .align 4 .b8 mrg32k3aM1Seq[2304];
.global .align 4 .b8 mrg32k3aM2Seq[2304];
.const .align 8 .b8 __cr_lgamma_table[72];

.visible .entry _Z18init_curand_statesP17curandStateXORWOWmii(
	.param .u64 .ptr .align 1 _Z18init_curand_statesP17curandStateXORWOWmii_param_0,
	.param .u64 _Z18init_curand_statesP17curandStateXORWOWmii_param_1,
	.param .u32 _Z18init_curand_statesP17curandStateXORWOWmii_param_2,
	.param .u32 _Z18init_curand_statesP17curandStateXORWOWmii_param_3
)
{
	.reg .pred 	%p<25>;
	.reg .b32 	%r<416>;
	.reg .b64 	%rd<19>;

	ld.param.u64 	%rd8, [_Z18init_curand_statesP17curandStateXORWOWmii_param_0];
	ld.param.u64 	%rd9, [_Z18init_curand_statesP17curandStateXORWOWmii_param_1];
	ld.param.u32 	%r183, [_Z18init_curand_statesP17curandStateXORWOWmii_param_2];
	ld.param.u32 	%r184, [_Z18init_curand_statesP17curandStateXORWOWmii_param_3];
	mov.u32 	%r185, %ctaid.x;
	mov.u32 	%r186, %ntid.x;
	mov.u32 	%r187, %tid.x;
	mad.lo.s32 	%r1, %r185, %r186, %r187;
	mul.lo.s32 	%r188, %r184, %r183;
	setp.ge.s32 	%p1, %r1, %r188;
	@%p1 bra 	$L__BB0_44;
	cvta.to.global.u64 	%rd10, %rd8;
	cvt.s64.s32 	%rd18, %r1;
	mul.wide.s32 	%rd11, %r1, 48;
	add.s64 	%rd2, %rd10, %rd11;
	cvt.u32.u64 	%r189, %rd9;
	xor.b32  	%r190, %r189, -1429050551;
	mul.lo.s32 	%r191, %r190, 1099087573;
	{ .reg .b32 tmp; mov.b64 {tmp, %r192}, %rd9; }
	xor.b32  	%r193, %r192, -136515619;
	mul.lo.s32 	%r194, %r193, -1703105765;
	add.s32 	%r195, %r191, %r194;
	add.s32 	%r196, %r195, 6615241;
	add.s32 	%r197, %r191, 123456789;
	st.global.v2.u32 	[%rd2], {%r196, %r197};
	xor.b32  	%r198, %r191, 362436069;
	add.s32 	%r199, %r194, 521288629;
	st.global.v2.u32 	[%rd2+8], {%r198, %r199};
	xor.b32  	%r200, %r194, 88675123;
	add.s32 	%r201, %r191, 5783321;
	st.global.v2.u32 	[%rd2+16], {%r200, %r201};
	setp.eq.s32 	%p2, %r1, 0;
	@%p2 bra 	$L__BB0_43;
	mov.b32 	%r322, 0;
$L__BB0_3:
	and.b64  	%rd4, %rd18, 3;
	setp.eq.s64 	%p3, %rd4, 0;
	@%p3 bra 	$L__BB0_42;
	mul.wide.u32 	%rd12, %r322, 3200;
	mov.u64 	%rd13, precalc_xorwow_matrix;
	add.s64 	%rd5, %rd13, %rd12;
	cvt.u32.u64 	%r3, %rd4;
	mov.b32 	%r323, 0;
$L__BB0_5:
	mov.b32 	%r336, 0;
	mov.u32 	%r337, %r336;
	mov.u32 	%r338, %r336;
	mov.u32 	%r339, %r336;
	mov.u32 	%r340, %r336;
	mov.u32 	%r329, %r336;
$L__BB0_6:
	mul.wide.u32 	%rd14, %r329, 4;
	add.s64 	%rd15, %rd2, %rd14;
	ld.global.u32 	%r11, [%rd15+4];
	shl.b32 	%r12, %r329, 5;
	mov.b32 	%r335, 0;
$L__BB0_7:
	.pragma "nounroll";
	shr.u32 	%r206, %r11, %r335;
	and.b32  	%r207, %r206, 1;
	setp.eq.b32 	%p4, %r207, 1;
	not.pred 	%p5, %p4;
	add.s32 	%r208, %r12, %r335;
	mul.lo.s32 	%r209, %r208, 5;
	mul.wide.u32 	%rd16, %r209, 4;
	add.s64 	%rd6, %rd5, %rd16;
	@%p5 bra 	$L__BB0_9;
	ld.global.u32 	%r210, [%rd6];
	xor.b32  	%r340, %r340, %r210;
	ld.global.u32 	%r211, [%rd6+4];
	xor.b32  	%r339, %r339, %r211;
	ld.global.u32 	%r212, [%rd6+8];
	xor.b32  	%r338, %r338, %r212;
	ld.global.u32 	%r213, [%rd6+12];
	xor.b32  	%r337, %r337, %r213;
	ld.global.u32 	%r214, [%rd6+16];
	xor.b32  	%r336, %r336, %r214;
$L__BB0_9:
	and.b32  	%r216, %r206, 2;
	setp.eq.s32 	%p6, %r216, 0;
	@%p6 bra 	$L__BB0_11;
	ld.global.u32 	%r217, [%rd6+20];
	xor.b32  	%r340, %r340, %r217;
	ld.global.u32 	%r218, [%rd6+24];
	xor.b32  	%r339, %r339, %r218;
	ld.global.u32 	%r219, [%rd6+28];
	xor.b32  	%r338, %r338, %r219;
	ld.global.u32 	%r220, [%rd6+32];
	xor.b32  	%r337, %r337, %r220;
	ld.global.u32 	%r221, [%rd6+36];
	xor.b32  	%r336, %r336, %r221;
$L__BB0_11:
	and.b32  	%r223, %r206, 4;
	setp.eq.s32 	%p7, %r223, 0;
	@%p7 bra 	$L__BB0_13;
	ld.global.u32 	%r224, [%rd6+40];
	xor.b32  	%r340, %r340, %r224;
	ld.global.u32 	%r225, [%rd6+44];
	xor.b32  	%r339, %r339, %r225;
	ld.global.u32 	%r226, [%rd6+48];
	xor.b32  	%r338, %r338, %r226;
	ld.global.u32 	%r227, [%rd6+52];
	xor.b32  	%r337, %r337, %r227;
	ld.global.u32 	%r228, [%rd6+56];
	xor.b32  	%r336, %r336, %r228;
$L__BB0_13:
	and.b32  	%r230, %r206, 8;
	setp.eq.s32 	%p8, %r230, 0;
	@%p8 bra 	$L__BB0_15;
	ld.global.u32 	%r231, [%rd6+60];
	xor.b32  	%r340, %r340, %r231;
	ld.global.u32 	%r232, [%rd6+64];
	xor.b32  	%r339, %r339, %r232;
	ld.global.u32 	%r233, [%rd6+68];
	xor.b32  	%r338, %r338, %r233;
	ld.global.u32 	%r234, [%rd6+72];
	xor.b32  	%r337, %r337, %r234;
	ld.global.u32 	%r235, [%rd6+76];
	xor.b32  	%r336, %r336, %r235;
$L__BB0_15:
	and.b32  	%r237, %r206, 16;
	setp.eq.s32 	%p9, %r237, 0;
	@%p9 bra 	$L__BB0_17;
	ld.global.u32 	%r238, [%rd6+80];
	xor.b32  	%r340, %r340, %r238;
	ld.global.u32 	%r239, [%rd6+84];
	xor.b32  	%r339, %r339, %r239;
	ld.global.u32 	%r240, [%rd6+88];
	xor.b32  	%r338, %r338, %r240;
	ld.global.u32 	%r241, [%rd6+92];
	xor.b32  	%r337, %r337, %r241;
	ld.global.u32 	%r242, [%rd6+96];
	xor.b32  	%r336, %r336, %r242;
$L__BB0_17:
	and.b32  	%r244, %r206, 32;
	setp.eq.s32 	%p10, %r244, 0;
	@%p10 bra 	$L__BB0_19;
	ld.global.u32 	%r245, [%rd6+100];
	xor.b32  	%r340, %r340, %r245;
	ld.global.u32 	%r246, [%rd6+104];
	xor.b32  	%r339, %r339, %r246;
	ld.global.u32 	%r247, [%rd6+108];
	xor.b32  	%r338, %r338, %r247;
	ld.global.u32 	%r248, [%rd6+112];
	xor.b32  	%r337, %r337, %r248;
	ld.global.u32 	%r249, [%rd6+116];
	xor.b32  	%r336, %r336, %r249;
$L__BB0_19:
	and.b32  	%r251, %r206, 64;
	setp.eq.s32 	%p11, %r251, 0;
	@%p11 bra 	$L__BB0_21;
	ld.global.u32 	%r252, [%rd6+120];
	xor.b32  	%r340, %r340, %r252;
	ld.global.u32 	%r253, [%rd6+124];
	xor.b32  	%r339, %r339, %r253;
	ld.global.u32 	%r254, [%rd6+128];
	xor.b32  	%r338, %r338, %r254;
	ld.global.u32 	%r255, [%rd6+132];
	xor.b32  	%r337, %r337, %r255;
	ld.global.u32 	%r256, [%rd6+136];
	xor.b32  	%r336, %r336, %r256;
$L__BB0_21:
	and.b32  	%r258, %r206, 128;
	setp.eq.s32 	%p12, %r258, 0;
	@%p12 bra 	$L__BB0_23;
	ld.global.u32 	%r259, [%rd6+140];
	xor.b32  	%r340, %r340, %r259;
	ld.global.u32 	%r260, [%rd6+144];
	xor.b32  	%r339, %r339, %r260;
	ld.global.u32 	%r261, [%rd6+148];
	xor.b32  	%r338, %r338, %r261;
	ld.global.u32 	%r262, [%rd6+152];
	xor.b32  	%r337, %r337, %r262;
	ld.global.u32 	%r263, [%rd6+156];
	xor.b32  	%r336, %r336, %r263;
$L__BB0_23:
	and.b32  	%r265, %r206, 256;
	setp.eq.s32 	%p13, %r265, 0;
	@%p13 bra 	$L__BB0_25;
	ld.global.u32 	%r266, [%rd6+160];
	xor.b32  	%r340, %r340, %r266;
	ld.global.u32 	%r267, [%rd6+164];
	xor.b32  	%r339, %r339, %r267;
	ld.global.u32 	%r268, [%rd6+168];
	xor.b32  	%r338, %r338, %r268;
	ld.global.u32 	%r269, [%rd6+172];
	xor.b32  	%r337, %r337, %r269;
	ld.global.u32 	%r270, [%rd6+176];
	xor.b32  	%r336, %r336, %r270;
$L__BB0_25:
	and.b32  	%r272, %r206, 512;
	setp.eq.s32 	%p14, %r272, 0;
	@%p14 bra 	$L__BB0_27;
	ld.global.u32 	%r273, [%rd6+180];
	xor.b32  	%r340, %r340, %r273;
	ld.global.u32 	%r274, [%rd6+184];
	xor.b32  	%r339, %r339, %r274;
	ld.global.u32 	%r275, [%rd6+188];
	xor.b32  	%r338, %r338, %r275;
	ld.global.u32 	%r276, [%rd6+192];
	xor.b32  	%r337, %r337, %r276;
	ld.global.u32 	%r277, [%rd6+196];
	xor.b32  	%r336, %r336, %r277;
$L__BB0_27:
	and.b32  	%r279, %r206, 1024;
	setp.eq.s32 	%p15, %r279, 0;
	@%p15 bra 	$L__BB0_29;
	ld.global.u32 	%r280, [%rd6+200];
	xor.b32  	%r340, %r340, %r280;
	ld.global.u32 	%r281, [%rd6+204];
	xor.b32  	%r339, %r339, %r281;
	ld.global.u32 	%r282, [%rd6+208];
	xor.b32  	%r338, %r338, %r282;
	ld.global.u32 	%r283, [%rd6+212];
	xor.b32  	%r337, %r337, %r283;
	ld.global.u32 	%r284, [%rd6+216];
	xor.b32  	%r336, %r336, %r284;
$L__BB0_29:
	and.b32  	%r286, %r206, 2048;
	setp.eq.s32 	%p16, %r286, 0;
	@%p16 bra 	$L__BB0_31;
	ld.global.u32 	%r287, [%rd6+220];
	xor.b32  	%r340, %r340, %r287;
	ld.global.u32 	%r288, [%rd6+224];
	xor.b32  	%r339, %r339, %r288;
	ld.global.u32 	%r289, [%rd6+228];
	xor.b32  	%r338, %r338, %r289;
	ld.global.u32 	%r290, [%rd6+232];
	xor.b32  	%r337, %r337, %r290;
	ld.global.u32 	%r291, [%rd6+236];
	xor.b32  	%r336, %r336, %r291;
$L__BB0_31:
	and.b32  	%r293, %r206, 4096;
	setp.eq.s32 	%p17, %r293, 0;
	@%p17 bra 	$L__BB0_33;
	ld.global.u32 	%r294, [%rd6+240];
	xor.b32  	%r340, %r340, %r294;
	ld.global.u32 	%r295, [%rd6+244];
	xor.b32  	%r339, %r339, %r295;
	ld.global.u32 	%r296, [%rd6+248];
	xor.b32  	%r338, %r338, %r296;
	ld.global.u32 	%r297, [%rd6+252];
	xor.b32  	%r337, %r337, %r297;
	ld.global.u32 	%r298, [%rd6+256];
	xor.b32  	%r336, %r336, %r298;
$L__BB0_33:
	and.b32  	%r300, %r206, 8192;
	setp.eq.s32 	%p18, %r300, 0;
	@%p18 bra 	$L__BB0_35;
	ld.global.u32 	%r301, [%rd6+260];
	xor.b32  	%r340, %r340, %r301;
	ld.global.u32 	%r302, [%rd6+264];
	xor.b32  	%r339, %r339, %r302;
	ld.global.u32 	%r303, [%rd6+268];
	xor.b32  	%r338, %r338, %r303;
	ld.global.u32 	%r304, [%rd6+272];
	xor.b32  	%r337, %r337, %r304;
	ld.global.u32 	%r305, [%rd6+276];
	xor.b32  	%r336, %r336, %r305;
$L__BB0_35:
	and.b32  	%r307, %r206, 16384;
	setp.eq.s32 	%p19, %r307, 0;
	@%p19 bra 	$L__BB0_37;
	ld.global.u32 	%r308, [%rd6+280];
	xor.b32  	%r340, %r340, %r308;
	ld.global.u32 	%r309, [%rd6+284];
	xor.b32  	%r339, %r339, %r309;
	ld.global.u32 	%r310, [%rd6+288];
	xor.b32  	%r338, %r338, %r310;
	ld.global.u32 	%r311, [%rd6+292];
	xor.b32  	%r337, %r337, %r311;
	ld.global.u32 	%r312, [%rd6+296];
	xor.b32  	%r336, %r336, %r312;
$L__BB0_37:
	and.b32  	%r314, %r206, 32768;
	setp.eq.s32 	%p20, %r314, 0;
	@%p20 bra 	$L__BB0_39;
	ld.global.u32 	%r315, [%rd6+300];
	xor.b32  	%r340, %r340, %r315;
	ld.global.u32 	%r316, [%rd6+304];
	xor.b32  	%r339, %r339, %r316;
	ld.global.u32 	%r317, [%rd6+308];
	xor.b32  	%r338, %r338, %r317;
	ld.global.u32 	%r318, [%rd6+312];
	xor.b32  	%r337, %r337, %r318;
	ld.global.u32 	%r319, [%rd6+316];
	xor.b32  	%r336, %r336, %r319;
$L__BB0_39:
	add.s32 	%r335, %r335, 16;
	setp.ne.s32 	%p21, %r335, 32;
	@%p21 bra 	$L__BB0_7;
	mad.lo.s32 	%r320, %r329, -31, %r12;
	add.s32 	%r329, %r320, 1;
	setp.ne.s32 	%p22, %r329, 5;
	@%p22 bra 	$L__BB0_6;
	st.global.u32 	[%rd2+4], %r340;
	st.global.u32 	[%rd2+8], %r339;
	st.global.u32 	[%rd2+12], %r338;
	st.global.u32 	[%rd2+16], %r337;
	st.global.u32 	[%rd2+20], %r336;
	add.s32 	%r323, %r323, 1;
	setp.lt.u32 	%p23, %r323, %r3;
	@%p23 bra 	$L__BB0_5;
$L__BB0_42:
	shr.u64 	%rd7, %rd18, 2;
	add.s32 	%r322, %r322, 1;
	setp.gt.u64 	%p24, %rd18, 3;
	mov.u64 	%rd18, %rd7;
	@%p24 bra 	$L__BB0_3;
$L__BB0_43:
	mov.b32 	%r321, 0;
	st.global.v2.u32 	[%rd2+24], {%r321, %r321};
	st.global.u32 	[%rd2+32], %r321;
	mov.b64 	%rd17, 0;
	st.global.u64 	[%rd2+40], %rd17;
$L__BB0_44:
	ret;

}
	// .globl	_Z22generate_random_matrixP17curandStateXORWOWPfii
.visible .entry _Z22generate_random_matrixP17curandStateXORWOWPfii(
	.param .u64 .ptr .align 1 _Z22generate_random_matrixP17curandStateXORWOWPfii_param_0,
	.param .u64 .ptr .align 1 _Z22generate_random_matrixP17curandStateXORWOWPfii_param_1,
	.param .u32 _Z22generate_random_matrixP17curandStateXORWOWPfii_param_2,
	.param .u32 _Z22generate_random_matrixP17curandStateXORWOWPfii_param_3
)
{
	.reg .pred 	%p<2>;
	.reg .b32 	%r<25>;
	.reg .b32 	%f<4>;
	.reg .b64 	%rd<9>;
	.reg .b64 	%fd<2>;

	ld.param.u64 	%rd1, [_Z22generate_random_matrixP17curandStateXORWOWPfii_param_0];
	ld.param.u64 	%rd2, [_Z22generate_random_matrixP17curandStateXORWOWPfii_param_1];
	ld.param.u32 	%r2, [_Z22generate_random_matrixP17curandStateXORWOWPfii_param_2];
	ld.param.u32 	%r3, [_Z22generate_random_matrixP17curandStateXORWOWPfii_param_3];
	mov.u32 	%r4, %ctaid.x;
	mov.u32 	%r5, %ntid.x;
	mov.u32 	%r6, %tid.x;
	mad.lo.s32 	%r1, %r4, %r5, %r6;
	mul.lo.s32 	%r7, %r3, %r2;
	setp.ge.s32 	%p1, %r1, %r7;
	@%p1 bra 	$L__BB1_2;
	cvta.to.global.u64 	%rd3, %rd1;
	cvta.to.global.u64 	%rd4, %rd2;
	mul.wide.s32 	%rd5, %r1, 48;
	add.s64 	%rd6, %rd3, %rd5;
	ld.global.v2.u32 	{%r8, %r9}, [%rd6];
	ld.global.v2.u32 	{%r10, %r11}, [%rd6+8];
	ld.global.v2.u32 	{%r12, %r13}, [%rd6+16];
	ld.global.v2.u32 	{%r14, %r15}, [%rd6+24];
	ld.global.f32 	%f1, [%rd6+32];
	ld.global.f64 	%fd1, [%rd6+40];
	shr.u32 	%r16, %r9, 2;
	xor.b32  	%r17, %r16, %r9;
	shl.b32 	%r18, %r13, 4;
	shl.b32 	%r19, %r17, 1;
	xor.b32  	%r20, %r18, %r19;
	xor.b32  	%r21, %r20, %r13;
	xor.b32  	%r22, %r21, %r17;
	add.s32 	%r23, %r8, 362437;
	add.s32 	%r24, %r22, %r23;
	cvt.rn.f32.u32 	%f2, %r24;
	fma.rn.f32 	%f3, %f2, 0f2F800000, 0f2F000000;
	mul.wide.s32 	%rd7, %r1, 4;
	add.s64 	%rd8, %rd4, %rd7;
	st.global.f32 	[%rd8], %f3;
	st.global.v2.u32 	[%rd6], {%r23, %r10};
	st.global.v2.u32 	[%rd6+8], {%r11, %r12};
	st.global.v2.u32 	[%rd6+16], {%r13, %r22};
	st.global.v2.u32 	[%rd6+24], {%r14, %r15};
	st.global.f32 	[%rd6+32], %f1;
	st.global.f64 	[%rd6+40], %fd1;
$L__BB1_2:
	ret;

}
	// .globl	_Z26generate_random_matrix_intP17curandStateXORWOWPiiii
.visible .entry _Z26generate_random_matrix_intP17curandStateXORWOWPiiii(
	.param .u64 .ptr .align 1 _Z26generate_random_matrix_intP17curandStateXORWOWPiiii_param_0,
	.param .u64 .ptr .align 1 _Z26generate_random_matrix_intP17curandStateXORWOWPiiii_param_1,
	.param .u32 _Z26generate_random_matrix_intP17curandStateXORWOWPiiii_param_2,
	.param .u32 _Z26generate_random_matrix_intP17curandStateXORWOWPiiii_param_3,
	.param .u32 _Z26generate_random_matrix_intP17curandStateXORWOWPiiii_param_4
)
{
	.reg .pred 	%p<2>;
	.reg .b32 	%r<27>;
	.reg .b32 	%f<2>;
	.reg .b64 	%rd<9>;
	.reg .b64 	%fd<2>;

	ld.param.u64 	%rd1, [_Z26generate_random_matrix_intP17curandStateXORWOWPiiii_param_0];
	ld.param.u64 	%rd2, [_Z26generate_random_matrix_intP17curandStateXORWOWPiiii_param_1];
	ld.param.u32 	%r3, [_Z26generate_random_matrix_intP17curandStateXORWOWPiiii_param_2];
	ld.param.u32 	%r4, [_Z26generate_random_matrix_intP17curandStateXORWOWPiiii_param_3];
	ld.param.u32 	%r2, [_Z26generate_random_matrix_intP17curandStateXORWOWPiiii_param_4];
	mov.u32 	%r5, %ctaid.x;
	mov.u32 	%r6, %ntid.x;
	mov.u32 	%r7, %tid.x;
	mad.lo.s32 	%r1, %r5, %r6, %r7;
	mul.lo.s32 	%r8, %r4, %r3;
	setp.ge.s32 	%p1, %r1, %r8;
	@%p1 bra 	$L__BB2_2;
	cvta.to.global.u64 	%rd3, %rd1;
	cvta.to.global.u64 	%rd4, %rd2;
	mul.wide.s32 	%rd5, %r1, 48;
	add.s64 	%rd6, %rd3, %rd5;
	ld.global.v2.u32 	{%r9, %r10}, [%rd6];
	ld.global.v2.u32 	{%r11, %r12}, [%rd6+8];
	ld.global.v2.u32 	{%r13, %r14}, [%rd6+16];
	ld.global.v2.u32 	{%r15, %r16}, [%rd6+24];
	ld.global.f32 	%f1, [%rd6+32];
	ld.global.f64 	%fd1, [%rd6+40];
	shr.u32 	%r17, %r10, 2;
	xor.b32  	%r18, %r17, %r10;
	shl.b32 	%r19, %r14, 4;
	shl.b32 	%r20, %r18, 1;
	xor.b32  	%r21, %r19, %r20;
	xor.b32  	%r22, %r21, %r14;
	xor.b32  	%r23, %r22, %r18;
	add.s32 	%r24, %r9, 362437;
	add.s32 	%r25, %r23, %r24;
	rem.u32 	%r26, %r25, %r2;
	mul.wide.s32 	%rd7, %r1, 4;
	add.s64 	%rd8, %rd4, %rd7;
	st.global.u32 	[%rd8], %r26;
	st.global.v2.u32 	[%rd6], {%r24, %r11};
	st.global.v2.u32 	[%rd6+8], {%r12, %r13};
	st.global.v2.u32 	[%rd6+16], {%r14, %r23};
	st.global.v2.u32 	[%rd6+24], {%r15, %r16};
	st.global.f32 	[%rd6+32], %f1;
	st.global.f64 	[%rd6+40], %fd1;
$L__BB2_2:
	ret;

}


// ===== COMPILED SASS (sm_100) =====

	.target	sm_100

	.elftype	@"ET_EXEC"


//--------------------- .note.nv.tkinfo           --------------------------
	.section	.note.nv.tkinfo,"",@"SHT_NOTE"
	.sectionflags	@"SHF_NOTE_NV_TKINFO"
	.tkinfo
        /*0018*/ 	.word	0x00000002
        /*0030*/ 	.string	""
        /*0030*/ 	.string	"ptxas"
        /*0030*/ 	.string	"Cuda compilation tools, release 13.0, V13.0.88"
        /*0030*/ 	.string	"Build cuda_13.0.r13.0/compiler.36424714_0"
        /*0030*/ 	.string	"-arch sm_100 -m 64 "



//--------------------- .note.nv.cuinfo           --------------------------
	.section	.note.nv.cuinfo,"",@"SHT_NOTE"
	.sectionflags	@"SHF_NOTE_NV_CUINFO"
        /*0018*/ 	.short	0x0002
        /*001a*/ 	.short	0x0064
        /*001c*/ 	.short	0x0082
	.zero		2


//--------------------- .nv.info                  --------------------------
	.section	.nv.info,"",@"SHT_CUDA_INFO"
	.align	4


	//----- nvinfo : EIATTR_REGCOUNT
	.align		4
        /*0000*/ 	.byte	0x04, 0x2f
        /*0002*/ 	.short	(.L_10 - .L_9)
	.align		4
.L_9:
        /*0004*/ 	.word	index@(_Z18init_curand_statesP17curandStateXORWOWmii)
        /*0008*/ 	.word	0x0000001f


	//----- nvinfo : EIATTR_FRAME_SIZE
	.align		4
.L_10:
        /*000c*/ 	.byte	0x04, 0x11
        /*000e*/ 	.short	(.L_12 - .L_11)
	.align		4
.L_11:
        /*0010*/ 	.word	index@(_Z18init_curand_statesP17curandStateXORWOWmii)
        /*0014*/ 	.word	0x00000000


	//----- nvinfo : EIATTR_REGCOUNT
	.align		4
.L_12:
        /*0018*/ 	.byte	0x04, 0x2f
        /*001a*/ 	.short	(.L_14 - .L_13)
	.align		4
.L_13:
        /*001c*/ 	.word	index@(_Z22generate_random_matrixP17curandStateXORWOWPfii)
        /*0020*/ 	.word	0x0000001a


	//----- nvinfo : EIATTR_FRAME_SIZE
	.align		4
.L_14:
        /*0024*/ 	.byte	0x04, 0x11
        /*0026*/ 	.short	(.L_16 - .L_15)
	.align		4
.L_15:
        /*0028*/ 	.word	index@(_Z22generate_random_matrixP17curandStateXORWOWPfii)
        /*002c*/ 	.word	0x00000000


	//----- nvinfo : EIATTR_REGCOUNT
	.align		4
.L_16:
        /*0030*/ 	.byte	0x04, 0x2f
        /*0032*/ 	.short	(.L_18 - .L_17)
	.align		4
.L_17:
        /*0034*/ 	.word	index@(_Z26generate_random_matrix_intP17curandStateXORWOWPiiii)
        /*0038*/ 	.word	0x0000001a


	//----- nvinfo : EIATTR_FRAME_SIZE
	.align		4
.L_18:
        /*003c*/ 	.byte	0x04, 0x11
        /*003e*/ 	.short	(.L_20 - .L_19)
	.align		4
.L_19:
        /*0040*/ 	.word	index@(_Z26generate_random_matrix_intP17curandStateXORWOWPiiii)
        /*0044*/ 	.word	0x00000000


	//----- nvinfo : EIATTR_MIN_STACK_SIZE
	.align		4
.L_20:
        /*0048*/ 	.byte	0x04, 0x12
        /*004a*/ 	.short	(.L_22 - .L_21)
	.align		4
.L_21:
        /*004c*/ 	.word	index@(_Z26generate_random_matrix_intP17curandStateXORWOWPiiii)
        /*0050*/ 	.word	0x00000000


	//----- nvinfo : EIATTR_MIN_STACK_SIZE
	.align		4
.L_22:
        /*0054*/ 	.byte	0x04, 0x12
        /*0056*/ 	.short	(.L_24 - .L_23)
	.align		4
.L_23:
        /*0058*/ 	.word	index@(_Z22generate_random_matrixP17curandStateXORWOWPfii)
        /*005c*/ 	.word	0x00000000


	//----- nvinfo : EIATTR_MIN_STACK_SIZE
	.align		4
.L_24:
        /*0060*/ 	.byte	0x04, 0x12
        /*0062*/ 	.short	(.L_26 - .L_25)
	.align		4
.L_25:
        /*0064*/ 	.word	index@(_Z18init_curand_statesP17curandStateXORWOWmii)
        /*0068*/ 	.word	0x00000000
.L_26:


//--------------------- .nv.compat                --------------------------
	.section	.nv.compat,"",@"SHT_CUDA_COMPAT_INFO"
	.align	4
        /*0000*/ 	.byte	0x02, 0x09, 0x00, 0x00, 0x02, 0x02, 0x01, 0x00, 0x02, 0x05, 0x05, 0x00, 0x03, 0x07, 0x01, 0x01
        /*0010*/ 	.byte	0x02, 0x03, 0x00, 0x00, 0x02, 0x06, 0x01, 0x00, 0x04, 0x0b, 0x08, 0x00, 0x09, 0x00, 0x00, 0x00
        /*0020*/ 	.byte	0x00, 0x00, 0x00, 0x00


//--------------------- .nv.info._Z26generate_random_matrix_intP17curandStateXORWOWPiiii --------------------------
	.section	.nv.info._Z26generate_random_matrix_intP17curandStateXORWOWPiiii,"",@"SHT_CUDA_INFO"
	.sectionflags	@""
	.align	4


	//----- nvinfo : EIATTR_CUDA_API_VERSION
	.align		4
        /*0000*/ 	.byte	0x04, 0x37
        /*0002*/ 	.short	(.L_28 - .L_27)
.L_27:
        /*0004*/ 	.word	0x00000082


	//----- nvinfo : EIATTR_KPARAM_INFO
	.align		4
.L_28:
        /*0008*/ 	.byte	0x04, 0x17
        /*000a*/ 	.short	(.L_30 - .L_29)
.L_29:
        /*000c*/ 	.word	0x00000000
        /*0010*/ 	.short	0x0004
        /*0012*/ 	.short	0x0018
        /*0014*/ 	.byte	0x00, 0xf0, 0x11, 0x00


	//----- nvinfo : EIATTR_KPARAM_INFO
	.align		4
.L_30:
        /*0018*/ 	.byte	0x04, 0x17
        /*001a*/ 	.short	(.L_32 - .L_31)
.L_31:
        /*001c*/ 	.word	0x00000000
        /*0020*/ 	.short	0x0003
        /*0022*/ 	.short	0x0014
        /*0024*/ 	.byte	0x00, 0xf0, 0x11, 0x00


	//----- nvinfo : EIATTR_KPARAM_INFO
	.align		4
.L_32:
        /*0028*/ 	.byte	0x04, 0x17
        /*002a*/ 	.short	(.L_34 - .L_33)
.L_33:
        /*002c*/ 	.word	0x00000000
        /*0030*/ 	.short	0x0002
        /*0032*/ 	.short	0x0010
        /*0034*/ 	.byte	0x00, 0xf0, 0x11, 0x00


	//----- nvinfo : EIATTR_KPARAM_INFO
	.align		4
.L_34:
        /*0038*/ 	.byte	0x04, 0x17
        /*003a*/ 	.short	(.L_36 - .L_35)
.L_35:
        /*003c*/ 	.word	0x00000000
        /*0040*/ 	.short	0x0001
        /*0042*/ 	.short	0x0008
        /*0044*/ 	.byte	0x00, 0xf5, 0x21, 0x00


	//----- nvinfo : EIATTR_KPARAM_INFO
	.align		4
.L_36:
        /*0048*/ 	.byte	0x04, 0x17
        /*004a*/ 	.short	(.L_38 - .L_37)
.L_37:
        /*004c*/ 	.word	0x00000000
        /*0050*/ 	.short	0x0000
        /*0052*/ 	.short	0x0000
        /*0054*/ 	.byte	0x00, 0xf5, 0x21, 0x00


	//----- nvinfo : EIATTR_SPARSE_MMA_MASK
	.align		4
.L_38:
        /*0058*/ 	.byte	0x03, 0x50
        /*005a*/ 	.short	0x0000


	//----- nvinfo : EIATTR_MAXREG_COUNT
	.align		4
        /*005c*/ 	.byte	0x03, 0x1b
        /*005e*/ 	.short	0x00ff


	//----- nvinfo : EIATTR_MERCURY_ISA_VERSION
	.align		4
        /*0060*/ 	.byte	0x03, 0x5f
        /*0062*/ 	.short	0x0101


	//----- nvinfo : EIATTR_VRC_CTA_INIT_COUNT
	.align		4
        /*0064*/ 	.byte	0x02, 0x4a
	.zero		1
	.zero		1


	//----- nvinfo : EIATTR_EXIT_INSTR_OFFSETS
	.align		4
        /*0068*/ 	.byte	0x04, 0x1c
        /*006a*/ 	.short	(.L_40 - .L_39)


	//   ....[0]....
.L_39:
        /*006c*/ 	.word	0x00000080


	//   ....[1]....
        /*0070*/ 	.word	0x00000390


	//----- nvinfo : EIATTR_CBANK_PARAM_SIZE
	.align		4
.L_40:
        /*0074*/ 	.byte	0x03, 0x19
        /*0076*/ 	.short	0x001c


	//----- nvinfo : EIATTR_PARAM_CBANK
	.align		4
        /*0078*/ 	.byte	0x04, 0x0a
        /*007a*/ 	.short	(.L_42 - .L_41)
	.align		4
.L_41:
        /*007c*/ 	.word	index@(.nv.constant0._Z26generate_random_matrix_intP17curandStateXORWOWPiiii)
        /*0080*/ 	.short	0x0380
        /*0082*/ 	.short	0x001c


	//----- nvinfo : EIATTR_SW_WAR
	.align		4
.L_42:
        /*0084*/ 	.byte	0x04, 0x36
        /*0086*/ 	.short	(.L_44 - .L_43)
.L_43:
        /*0088*/ 	.word	0x00000008
.L_44:


//--------------------- .nv.info._Z22generate_random_matrixP17curandStateXORWOWPfii --------------------------
	.section	.nv.info._Z22generate_random_matrixP17curandStateXORWOWPfii,"",@"SHT_CUDA_INFO"
	.sectionflags	@""
	.align	4


	//----- nvinfo : EIATTR_CUDA_API_VERSION
	.align		4
        /*0000*/ 	.byte	0x04, 0x37
        /*0002*/ 	.short	(.L_46 - .L_45)
.L_45:
        /*0004*/ 	.word	0x00000082


	//----- nvinfo : EIATTR_KPARAM_INFO
	.align		4
.L_46:
        /*0008*/ 	.byte	0x04, 0x17
        /*000a*/ 	.short	(.L_48 - .L_47)
.L_47:
        /*000c*/ 	.word	0x00000000
        /*0010*/ 	.short	0x0003
        /*0012*/ 	.short	0x0014
        /*0014*/ 	.byte	0x00, 0xf0, 0x11, 0x00


	//----- nvinfo : EIATTR_KPARAM_INFO
	.align		4
.L_48:
        /*0018*/ 	.byte	0x04, 0x17
        /*001a*/ 	.short	(.L_50 - .L_49)
.L_49:
        /*001c*/ 	.word	0x00000000
        /*0020*/ 	.short	0x0002
        /*0022*/ 	.short	0x0010
        /*0024*/ 	.byte	0x00, 0xf0, 0x11, 0x00


	//----- nvinfo : EIATTR_KPARAM_INFO
	.align		4
.L_50:
        /*0028*/ 	.byte	0x04, 0x17
        /*002a*/ 	.short	(.L_52 - .L_51)
.L_51:
        /*002c*/ 	.word	0x00000000
        /*0030*/ 	.short	0x0001
        /*0032*/ 	.short	0x0008
        /*0034*/ 	.byte	0x00, 0xf5, 0x21, 0x00


	//----- nvinfo : EIATTR_KPARAM_INFO
	.align		4
.L_52:
        /*0038*/ 	.byte	0x04, 0x17
        /*003a*/ 	.short	(.L_54 - .L_53)
.L_53:
        /*003c*/ 	.word	0x00000000
        /*0040*/ 	.short	0x0000
        /*0042*/ 	.short	0x0000
        /*0044*/ 	.byte	0x00, 0xf5, 0x21, 0x00


	//----- nvinfo : EIATTR_SPARSE_MMA_MASK
	.align		4
.L_54:
        /*0048*/ 	.byte	0x03, 0x50
        /*004a*/ 	.short	0x0000


	//----- nvinfo : EIATTR_MAXREG_COUNT
	.align		4
        /*004c*/ 	.byte	0x03, 0x1b
        /*004e*/ 	.short	0x00ff


	//----- nvinfo : EIATTR_MERCURY_ISA_VERSION
	.align		4
        /*0050*/ 	.byte	0x03, 0x5f
        /*0052*/ 	.short	0x0101


	//----- nvinfo : EIATTR_VRC_CTA_INIT_COUNT
	.align		4
        /*0054*/ 	.byte	0x02, 0x4a
	.zero		1
	.zero		1


	//----- nvinfo : EIATTR_EXIT_INSTR_OFFSETS
	.align		4
        /*0058*/ 	.byte	0x04, 0x1c
        /*005a*/ 	.short	(.L_56 - .L_55)


	//   ....[0]....
.L_55:
        /*005c*/ 	.word	0x00000080


	//   ....[1]....
        /*0060*/ 	.word	0x000002a0


	//----- nvinfo : EIATTR_CBANK_PARAM_SIZE
	.align		4
.L_56:
        /*0064*/ 	.byte	0x03, 0x19
        /*0066*/ 	.short	0x0018


	//----- nvinfo : EIATTR_PARAM_CBANK
	.align		4
        /*0068*/ 	.byte	0x04, 0x0a
        /*006a*/ 	.short	(.L_58 - .L_57)
	.align		4
.L_57:
        /*006c*/ 	.word	index@(.nv.constant0._Z22generate_random_matrixP17curandStateXORWOWPfii)
        /*0070*/ 	.short	0x0380
        /*0072*/ 	.short	0x0018


	//----- nvinfo : EIATTR_SW_WAR
	.align		4
.L_58:
        /*0074*/ 	.byte	0x04, 0x36
        /*0076*/ 	.short	(.L_60 - .L_59)
.L_59:
        /*0078*/ 	.word	0x00000008
.L_60:


//--------------------- .nv.info._Z18init_curand_statesP17curandStateXORWOWmii --------------------------
	.section	.nv.info._Z18init_curand_statesP17curandStateXORWOWmii,"",@"SHT_CUDA_INFO"
	.sectionflags	@""
	.align	4


	//----- nvinfo : EIATTR_CUDA_API_VERSION
	.align		4
        /*0000*/ 	.byte	0x04, 0x37
        /*0002*/ 	.short	(.L_62 - .L_61)
.L_61:
        /*0004*/ 	.word	0x00000082


	//----- nvinfo : EIATTR_KPARAM_INFO
	.align		4
.L_62:
        /*0008*/ 	.byte	0x04, 0x17
        /*000a*/ 	.short	(.L_64 - .L_63)
.L_63:
        /*000c*/ 	.word	0x00000000
        /*0010*/ 	.short	0x0003
        /*0012*/ 	.short	0x0014
        /*0014*/ 	.byte	0x00, 0xf0, 0x11, 0x00


	//----- nvinfo : EIATTR_KPARAM_INFO
	.align		4
.L_64:
        /*0018*/ 	.byte	0x04, 0x17
        /*001a*/ 	.short	(.L_66 - .L_65)
.L_65:
        /*001c*/ 	.word	0x00000000
        /*0020*/ 	.short	0x0002
        /*0022*/ 	.short	0x0010
        /*0024*/ 	.byte	0x00, 0xf0, 0x11, 0x00


	//----- nvinfo : EIATTR_KPARAM_INFO
	.align		4
.L_66:
        /*0028*/ 	.byte	0x04, 0x17
        /*002a*/ 	.short	(.L_68 - .L_67)
.L_67:
        /*002c*/ 	.word	0x00000000
        /*0030*/ 	.short	0x0001
        /*0032*/ 	.short	0x0008
        /*0034*/ 	.byte	0x00, 0xf0, 0x21, 0x00


	//----- nvinfo : EIATTR_KPARAM_INFO
	.align		4
.L_68:
        /*0038*/ 	.byte	0x04, 0x17
        /*003a*/ 	.short	(.L_70 - .L_69)
.L_69:
        /*003c*/ 	.word	0x00000000
        /*0040*/ 	.short	0x0000
        /*0042*/ 	.short	0x0000
        /*0044*/ 	.byte	0x00, 0xf5, 0x21, 0x00


	//----- nvinfo : EIATTR_SPARSE_MMA_MASK
	.align		4
.L_70:
        /*0048*/ 	.byte	0x03, 0x50
        /*004a*/ 	.short	0x0000


	//----- nvinfo : EIATTR_MAXREG_COUNT
	.align		4
        /*004c*/ 	.byte	0x03, 0x1b
        /*004e*/ 	.short	0x00ff


	//----- nvinfo : EIATTR_MERCURY_ISA_VERSION
	.align		4
        /*0050*/ 	.byte	0x03, 0x5f
        /*0052*/ 	.short	0x0101


	//----- nvinfo : EIATTR_VRC_CTA_INIT_COUNT
	.align		4
        /*0054*/ 	.byte	0x02, 0x4a
	.zero		1
	.zero		1


	//----- nvinfo : EIATTR_EXIT_INSTR_OFFSETS
	.align		4
        /*0058*/ 	.byte	0x04, 0x1c
        /*005a*/ 	.short	(.L_72 - .L_71)


	//   ....[0]....
.L_71:
        /*005c*/ 	.word	0x00000080


	//   ....[1]....
        /*0060*/ 	.word	0x00000f10


	//----- nvinfo : EIATTR_CRS_STACK_SIZE
	.align		4
.L_72:
        /*0064*/ 	.byte	0x04, 0x1e
        /*0066*/ 	.short	(.L_74 - .L_73)
.L_73:
        /*0068*/ 	.word	0x00000000


	//----- nvinfo : EIATTR_CBANK_PARAM_SIZE
	.align		4
.L_74:
        /*006c*/ 	.byte	0x03, 0x19
        /*006e*/ 	.short	0x0018


	//----- nvinfo : EIATTR_PARAM_CBANK
	.align		4
        /*0070*/ 	.byte	0x04, 0x0a
        /*0072*/ 	.short	(.L_76 - .L_75)
	.align		4
.L_75:
        /*0074*/ 	.word	index@(.nv.constant0._Z18init_curand_statesP17curandStateXORWOWmii)
        /*0078*/ 	.short	0x0380
        /*007a*/ 	.short	0x0018


	//----- nvinfo : EIATTR_SW_WAR
	.align		4
.L_76:
        /*007c*/ 	.byte	0x04, 0x36
        /*007e*/ 	.short	(.L_78 - .L_77)
.L_77:
        /*0080*/ 	.word	0x00000008
.L_78:


//--------------------- .nv.callgraph             --------------------------
	.section	.nv.callgraph,"",@"SHT_CUDA_CALLGRAPH"
	.align	4
	.sectionentsize	8
	.align		4
        /*0000*/ 	.word	0x00000000
	.align		4
        /*0004*/ 	.word	0xffffffff
	.align		4
        /*0008*/ 	.word	0x00000000
	.align		4
        /*000c*/ 	.word	0xfffffffe
	.align		4
        /*0010*/ 	.word	0x00000000
	.align		4
        /*0014*/ 	.word	0xfffffffd
	.align		4
        /*0018*/ 	.word	0x00000000
	.align		4
        /*001c*/ 	.word	0xfffffffc


//--------------------- .nv.constant4             --------------------------
	.section	.nv.constant4,"a",@progbits
	.align	8
	.align		8
.nv.constant4:
        /*0000*/ 	.dword	precalc_xorwow_matrix
	.align		8
        /*0008*/ 	.dword	precalc_xorwow_offset_matrix
	.align		8
        /*0010*/ 	.dword	mrg32k3aM1
	.align		8
        /*0018*/ 	.dword	mrg32k3aM2
	.align		8
        /*0020*/ 	.dword	mrg32k3aM1SubSeq
	.align		8
        /*0028*/ 	.dword	mrg32k3aM2SubSeq
	.align		8
        /*0030*/ 	.dword	mrg32k3aM1Seq
	.align		8
        /*0038*/ 	.dword	mrg32k3aM2Seq


//--------------------- .nv.constant3             --------------------------
	.section	.nv.constant3,"a",@progbits
	.align	8
.nv.constant3:
	.type		__cr_lgamma_table,@object
	.size		__cr_lgamma_table,(.L_8 - __cr_lgamma_table)
__cr_lgamma_table:
        /*0000*/ 	.byte	0x00, 0x00, 0x00, 0x00, 0x00, 0x00, 0x00, 0x00, 0x00, 0x00, 0x00, 0x00, 0x00, 0x00, 0x00, 0x00
        /*0010*/ 	.byte	0xef, 0x39, 0xfa, 0xfe, 0x42, 0x2e, 0xe6, 0x3f, 0x02, 0x20, 0x2a, 0xfa, 0x0b, 0xab, 0xfc, 0x3f
        /*0020*/ 	.byte	0xf9, 0x2c, 0x92, 0x7c, 0xa7, 0x6c, 0x09, 0x40, 0xc9, 0x79, 0x44, 0x3c, 0x64, 0x26, 0x13, 0x40
        /*0030*/ 	.byte	0xca, 0x01, 0xcf, 0x3a, 0x27, 0x51, 0x1a, 0x40, 0x30, 0xcc, 0x2d, 0xf3, 0xe1, 0x0c, 0x21, 0x40
        /*0040*/ 	.byte	0x0d, 0xb7, 0xfc, 0x82, 0x8e, 0x35, 0x25, 0x40
.L_8:


//--------------------- .text._Z26generate_random_matrix_intP17curandStateXORWOWPiiii --------------------------
	.section	.text._Z26generate_random_matrix_intP17curandStateXORWOWPiiii,"ax",@progbits
	.align	128
        .global         _Z26generate_random_matrix_intP17curandStateXORWOWPiiii
        .type           _Z26generate_random_matrix_intP17curandStateXORWOWPiiii,@function
        .size           _Z26generate_random_matrix_intP17curandStateXORWOWPiiii,(.L_x_11 - _Z26generate_random_matrix_intP17curandStateXORWOWPiiii)
        .other          _Z26generate_random_matrix_intP17curandStateXORWOWPiiii,@"STO_CUDA_ENTRY STV_DEFAULT"
_Z26generate_random_matrix_intP17curandStateXORWOWPiiii:
.text._Z26generate_random_matrix_intP17curandStateXORWOWPiiii:
[----:B------:R-:W-:Y:S01]  /*0000*/  LDC R1, c[0x0][0x37c] ;  /* 0x0000df00ff017b82 */ /* 0x000fe20000000800 */
[----:B------:R-:W0:Y:S07]  /*0010*/  S2R R3, SR_TID.X ;  /* 0x0000000000037919 */ /* 0x000e2e0000002100 */
[----:B------:R-:W0:Y:S01]  /*0020*/  S2UR UR6, SR_CTAID.X ;  /* 0x00000000000679c3 */ /* 0x000e220000002500 */
[----:B------:R-:W1:Y:S07]  /*0030*/  LDCU.64 UR4, c[0x0][0x390] ;  /* 0x00007200ff0477ac */ /* 0x000e6e0008000a00 */
[----:B------:R-:W0:Y:S01]  /*0040*/  LDC R0, c[0x0][0x360] ;  /* 0x0000d800ff007b82 */ /* 0x000e220000000800 */
[----:B-1----:R-:W-:Y:S01]  /*0050*/  UIMAD UR4, UR5, UR4, URZ ;  /* 0x00000004050472a4 */ /* 0x002fe2000f8e02ff */
[----:B0-----:R-:W-:-:S05]  /*0060*/  IMAD R0, R0, UR6, R3 ;  /* 0x0000000600007c24 */ /* 0x001fca000f8e0203 */
[----:B------:R-:W-:-:S13]  /*0070*/  ISETP.GE.AND P0, PT, R0, UR4, PT ;  /* 0x0000000400007c0c */ /* 0x000fda000bf06270 */
[----:B------:R-:W-:Y:S05]  /*0080*/  @P0 EXIT ;  /* 0x000000000000094d */ /* 0x000fea0003800000 */
[----:B------:R-:W0:Y:S01]  /*0090*/  LDC.64 R2, c[0x0][0x380] ;  /* 0x0000e000ff027b82 */ /* 0x000e220000000a00 */
[----:B------:R-:W1:Y:S01]  /*00a0*/  LDCU.64 UR4, c[0x0][0x358] ;  /* 0x00006b00ff0477ac */ /* 0x000e620008000a00 */
[----:B------:R-:W2:Y:S01]  /*00b0*/  LDCU UR6, c[0x0][0x398] ;  /* 0x00007300ff0677ac */ /* 0x000ea20008000800 */
[----:B0-----:R-:W-:-:S05]  /*00c0*/  IMAD.WIDE R2, R0, 0x30, R2 ;  /* 0x0000003000027825 */ /* 0x001fca00078e0202 */
[----:B-1----:R-:W3:Y:S04]  /*00d0*/  LDG.E.64 R16, desc[UR4][R2.64] ;  /* 0x0000000402107981 */ /* 0x002ee8000c1e1b00 */
[----:B------:R-:W4:Y:S04]  /*00e0*/  LDG.E.64 R8, desc[UR4][R2.64+0x10] ;  /* 0x0000100402087981 */ /* 0x000f28000c1e1b00 */
[----:B------:R-:W5:Y:S04]  /*00f0*/  LDG.E.64 R10, desc[UR4][R2.64+0x8] ;  /* 0x00000804020a7981 */ /* 0x000f68000c1e1b00 */
[----:B------:R-:W5:Y:S04]  /*0100*/  LDG.E.64 R6, desc[UR4][R2.64+0x18] ;  /* 0x0000180402067981 */ /* 0x000f68000c1e1b00 */
[----:B------:R-:W5:Y:S04]  /*0110*/  LDG.E.64 R4, desc[UR4][R2.64+0x28] ;  /* 0x0000280402047981 */ /* 0x000f68000c1e1b00 */
[----:B------:R-:W5:Y:S01]  /*0120*/  LDG.E R15, desc[UR4][R2.64+0x20] ;  /* 0x00002004020f7981 */ /* 0x000f62000c1e1900 */
[----:B--2---:R-:W0:Y:S01]  /*0130*/  I2F.U32.RP R18, UR6 ;  /* 0x0000000600127d06 */ /* 0x004e220008209000 */
[----:B------:R-:W-:-:S07]  /*0140*/  ISETP.NE.U32.AND P1, PT, RZ, UR6, PT ;  /* 0x00000006ff007c0c */ /* 0x000fce000bf25070 */
[----:B0-----:R-:W0:Y:S02]  /*0150*/  MUFU.RCP R18, R18 ;  /* 0x0000001200127308 */ /* 0x001e240000001000 */
[----:B0-----:R-:W-:-:S06]  /*0160*/  VIADD R13, R18, 0xffffffe ;  /* 0x0ffffffe120d7836 */ /* 0x001fcc0000000000 */
[----:B------:R-:W0:Y:S02]  /*0170*/  F2I.FTZ.U32.TRUNC.NTZ R13, R13 ;  /* 0x0000000d000d7305 */ /* 0x000e24000021f000 */
[----:B0-----:R-:W-:-:S04]  /*0180*/  IMAD.MOV R19, RZ, RZ, -R13 ;  /* 0x000000ffff137224 */ /* 0x001fc800078e0a0d */
[----:B------:R-:W-:Y:S01]  /*0190*/  IMAD R19, R19, UR6, RZ ;  /* 0x0000000613137c24 */ /* 0x000fe2000f8e02ff */
[----:B---3--:R-:W-:Y:S02]  /*01a0*/  SHF.R.U32.HI R12, RZ, 0x2, R17 ;  /* 0x00000002ff0c7819 */ /* 0x008fe40000011611 */
[----:B------:R-:W-:Y:S02]  /*01b0*/  IADD3 R18, PT, PT, R16, 0x587c5, RZ ;  /* 0x000587c510127810 */ /* 0x000fe40007ffe0ff */
[----:B------:R-:W-:Y:S01]  /*01c0*/  LOP3.LUT R12, R12, R17, RZ, 0x3c, !PT ;  /* 0x000000110c0c7212 */ /* 0x000fe200078e3cff */
[----:B----4-:R-:W-:Y:S01]  /*01d0*/  IMAD.SHL.U32 R14, R9, 0x10, RZ ;  /* 0x00000010090e7824 */ /* 0x010fe200078e00ff */
[----:B------:R-:W-:Y:S01]  /*01e0*/  MOV R23, R8 ;  /* 0x0000000800177202 */ /* 0x000fe20000000f00 */
[----:B------:R-:W-:Y:S01]  /*01f0*/  IMAD.MOV.U32 R16, RZ, RZ, R9 ;  /* 0x000000ffff107224 */ /* 0x000fe200078e0009 */
[----:B------:R-:W-:Y:S02]  /*0200*/  SHF.L.U32 R17, R12, 0x1, RZ ;  /* 0x000000010c117819 */ /* 0x000fe400000006ff */
[----:B-----5:R-:W-:-:S02]  /*0210*/  MOV R22, R11 ;  /* 0x0000000b00167202 */ /* 0x020fc40000000f00 */
[----:B------:R-:W-:-:S04]  /*0220*/  LOP3.LUT R17, R9, R14, R17, 0x96, !PT ;  /* 0x0000000e09117212 */ /* 0x000fc800078e9611 */
[----:B------:R-:W-:Y:S01]  /*0230*/  LOP3.LUT R17, R17, R12, RZ, 0x3c, !PT ;  /* 0x0000000c11117212 */ /* 0x000fe200078e3cff */
[----:B------:R-:W-:-:S04]  /*0240*/  IMAD.MOV.U32 R12, RZ, RZ, RZ ;  /* 0x000000ffff0c7224 */ /* 0x000fc800078e00ff */
[----:B------:R-:W-:Y:S01]  /*0250*/  IMAD.HI.U32 R13, R13, R19, R12 ;  /* 0x000000130d0d7227 */ /* 0x000fe200078e000c */
[----:B------:R-:W-:-:S03]  /*0260*/  IADD3 R12, PT, PT, R17, R18, RZ ;  /* 0x00000012110c7210 */ /* 0x000fc60007ffe0ff */
[----:B------:R-:W-:Y:S02]  /*0270*/  IMAD.MOV.U32 R19, RZ, RZ, R10 ;  /* 0x000000ffff137224 */ /* 0x000fe400078e000a */
[----:B------:R-:W-:-:S04]  /*0280*/  IMAD.HI.U32 R13, R13, R12, RZ ;  /* 0x0000000c0d0d7227 */ /* 0x000fc800078e00ff */
[----:B------:R-:W-:-:S04]  /*0290*/  IMAD.MOV R13, RZ, RZ, -R13 ;  /* 0x000000ffff0d7224 */ /* 0x000fc800078e0a0d */
[----:B------:R-:W-:Y:S02]  /*02a0*/  IMAD R21, R13, UR6, R12 ;  /* 0x000000060d157c24 */ /* 0x000fe4000f8e020c */
[----:B------:R-:W0:Y:S03]  /*02b0*/  LDC.64 R12, c[0x0][0x388] ;  /* 0x0000e200ff0c7b82 */ /* 0x000e260000000a00 */
[----:B------:R-:W-:-:S13]  /*02c0*/  ISETP.GE.U32.AND P0, PT, R21, UR6, PT ;  /* 0x0000000615007c0c */ /* 0x000fda000bf06070 */
[----:B------:R-:W-:-:S04]  /*02d0*/  @P0 IADD3 R21, PT, PT, R21, -UR6, RZ ;  /* 0x8000000615150c10 */ /* 0x000fc8000fffe0ff */
[----:B------:R-:W-:Y:S01]  /*02e0*/  ISETP.GE.U32.AND P0, PT, R21, UR6, PT ;  /* 0x0000000615007c0c */ /* 0x000fe2000bf06070 */
[----:B0-----:R-:W-:-:S12]  /*02f0*/  IMAD.WIDE R12, R0, 0x4, R12 ;  /* 0x00000004000c7825 */ /* 0x001fd800078e020c */
[----:B------:R-:W-:Y:S01]  /*0300*/  @P0 VIADD R21, R21, -UR6 ;  /* 0x8000000615150c36 */ /* 0x000fe20008000000 */
[----:B------:R-:W-:-:S05]  /*0310*/  @!P1 LOP3.LUT R21, RZ, UR6, RZ, 0x33, !PT ;  /* 0x00000006ff159c12 */ /* 0x000fca000f8e33ff */
[----:B------:R-:W-:Y:S04]  /*0320*/  STG.E desc[UR4][R12.64], R21 ;  /* 0x000000150c007986 */ /* 0x000fe8000c101904 */
[----:B------:R-:W-:Y:S04]  /*0330*/  STG.E.64 desc[UR4][R2.64], R18 ;  /* 0x0000001202007986 */ /* 0x000fe8000c101b04 */
[----:B------:R-:W-:Y:S04]  /*0340*/  STG.E.64 desc[UR4][R2.64+0x8], R22 ;  /* 0x0000081602007986 */ /* 0x000fe8000c101b04 */
[----:B------:R-:W-:Y:S04]  /*0350*/  STG.E.64 desc[UR4][R2.64+0x10], R16 ;  /* 0x0000101002007986 */ /* 0x000fe8000c101b04 */
[----:B------:R-:W-:Y:S04]  /*0360*/  STG.E.64 desc[UR4][R2.64+0x18], R6 ;  /* 0x0000180602007986 */ /* 0x000fe8000c101b04 */
[----:B------:R-:W-:Y:S04]  /*0370*/  STG.E.64 desc[UR4][R2.64+0x28], R4 ;  /* 0x0000280402007986 */ /* 0x000fe8000c101b04 */
[----:B------:R-:W-:Y:S01]  /*0380*/  STG.E desc[UR4][R2.64+0x20], R15 ;  /* 0x0000200f02007986 */ /* 0x000fe2000c101904 */
[----:B------:R-:W-:Y:S05]  /*0390*/  EXIT ;  /* 0x000000000000794d */ /* 0x000fea0003800000 */
.L_x_0:
[----:B------:R-:W-:-:S00]  /*03a0*/  BRA `(.L_x_0) ;  /* 0xfffffffc00fc7947 */ /* 0x000fc0000383ffff */
[----:B------:R-:W-:-:S00]  /*03b0*/  NOP ;  /* 0x0000000000007918 */ /* 0x000fc00000000000 */
        /* <DEDUP_REMOVED lines=12> */
.L_x_11:


//--------------------- .text._Z22generate_random_matrixP17curandStateXORWOWPfii --------------------------
	.section	.text._Z22generate_random_matrixP17curandStateXORWOWPfii,"ax",@progbits
	.align	128
        .global         _Z22generate_random_matrixP17curandStateXORWOWPfii
        .type           _Z22generate_random_matrixP17curandStateXORWOWPfii,@function
        .size           _Z22generate_random_matrixP17curandStateXORWOWPfii,(.L_x_12 - _Z22generate_random_matrixP17curandStateXORWOWPfii)
        .other          _Z22generate_random_matrixP17curandStateXORWOWPfii,@"STO_CUDA_ENTRY STV_DEFAULT"
_Z22generate_random_matrixP17curandStateXORWOWPfii:
.text._Z22generate_random_matrixP17curandStateXORWOWPfii:
        /* <DEDUP_REMOVED lines=10> */
[----:B------:R-:W1:Y:S07]  /*00a0*/  LDCU.64 UR4, c[0x0][0x358] ;  /* 0x00006b00ff0477ac */ /* 0x000e6e0008000a00 */
[----:B------:R-:W2:Y:S01]  /*00b0*/  LDC.64 R12, c[0x0][0x388] ;  /* 0x0000e200ff0c7b82 */ /* 0x000ea20000000a00 */
[----:B0-----:R-:W-:-:S05]  /*00c0*/  IMAD.WIDE R2, R19, 0x30, R2 ;  /* 0x0000003013027825 */ /* 0x001fca00078e0202 */
[----:B-1----:R-:W3:Y:S04]  /*00d0*/  LDG.E.64 R16, desc[UR4][R2.64] ;  /* 0x0000000402107981 */ /* 0x002ee8000c1e1b00 */
[----:B------:R-:W4:Y:S04]  /*00e0*/  LDG.E.64 R8, desc[UR4][R2.64+0x10] ;  /* 0x0000100402087981 */ /* 0x000f28000c1e1b00 */
[----:B------:R-:W5:Y:S04]  /*00f0*/  LDG.E.64 R10, desc[UR4][R2.64+0x8] ;  /* 0x00000804020a7981 */ /* 0x000f68000c1e1b00 */
[----:B------:R-:W5:Y:S04]  /*0100*/  LDG.E.64 R6, desc[UR4][R2.64+0x18] ;  /* 0x0000180402067981 */ /* 0x000f68000c1e1b00 */
[----:B------:R-:W5:Y:S04]  /*0110*/  LDG.E.64 R4, desc[UR4][R2.64+0x28] ;  /* 0x0000280402047981 */ /* 0x000f68000c1e1b00 */
[----:B------:R-:W5:Y:S01]  /*0120*/  LDG.E R15, desc[UR4][R2.64+0x20] ;  /* 0x00002004020f7981 */ /* 0x000f62000c1e1900 */
[----:B------:R-:W-:-:S02]  /*0130*/  IMAD.MOV.U32 R21, RZ, RZ, 0x2f800000 ;  /* 0x2f800000ff157424 */ /* 0x000fc400078e00ff */
[----:B--2---:R-:W-:Y:S01]  /*0140*/  IMAD.WIDE R12, R19, 0x4, R12 ;  /* 0x00000004130c7825 */ /* 0x004fe200078e020c */
[----:B---3--:R-:W-:-:S03]  /*0150*/  SHF.R.U32.HI R0, RZ, 0x2, R17 ;  /* 0x00000002ff007819 */ /* 0x008fc60000011611 */
[----:B------:R-:W-:Y:S01]  /*0160*/  VIADD R18, R16, 0x587c5 ;  /* 0x000587c510127836 */ /* 0x000fe20000000000 */
[----:B------:R-:W-:Y:S01]  /*0170*/  LOP3.LUT R0, R0, R17, RZ, 0x3c, !PT ;  /* 0x0000001100007212 */ /* 0x000fe200078e3cff */
[C---:B----4-:R-:W-:Y:S01]  /*0180*/  IMAD.SHL.U32 R14, R9.reuse, 0x10, RZ ;  /* 0x00000010090e7824 */ /* 0x050fe200078e00ff */
[----:B------:R-:W-:Y:S01]  /*0190*/  MOV R23, R8 ;  /* 0x0000000800177202 */ /* 0x000fe20000000f00 */
[----:B------:R-:W-:Y:S01]  /*01a0*/  IMAD.MOV.U32 R16, RZ, RZ, R9 ;  /* 0x000000ffff107224 */ /* 0x000fe200078e0009 */
[----:B------:R-:W-:Y:S01]  /*01b0*/  SHF.L.U32 R17, R0, 0x1, RZ ;  /* 0x0000000100117819 */ /* 0x000fe200000006ff */
[----:B-----5:R-:W-:Y:S01]  /*01c0*/  IMAD.MOV.U32 R19, RZ, RZ, R10 ;  /* 0x000000ffff137224 */ /* 0x020fe200078e000a */
[----:B------:R-:W-:Y:S02]  /*01d0*/  MOV R22, R11 ;  /* 0x0000000b00167202 */ /* 0x000fe40000000f00 */
[----:B------:R-:W-:-:S04]  /*01e0*/  LOP3.LUT R17, R9, R14, R17, 0x96, !PT ;  /* 0x0000000e09117212 */ /* 0x000fc800078e9611 */
[----:B------:R-:W-:-:S04]  /*01f0*/  LOP3.LUT R17, R17, R0, RZ, 0x3c, !PT ;  /* 0x0000000011117212 */ /* 0x000fc800078e3cff */
[----:B------:R-:W-:-:S04]  /*0200*/  IADD3 R0, PT, PT, R17, R18, RZ ;  /* 0x0000001211007210 */ /* 0x000fc80007ffe0ff */
[----:B------:R-:W-:-:S05]  /*0210*/  I2FP.F32.U32 R0, R0 ;  /* 0x0000000000007245 */ /* 0x000fca0000201000 */
[----:B------:R-:W-:-:S05]  /*0220*/  FFMA R21, R0, R21, 1.1641532182693481445e-10 ;  /* 0x2f00000000157423 */ /* 0x000fca0000000015 */
        /* <DEDUP_REMOVED lines=8> */
.L_x_1:
        /* <DEDUP_REMOVED lines=13> */
.L_x_12:


//--------------------- .text._Z18init_curand_statesP17curandStateXORWOWmii --------------------------
	.section	.text._Z18init_curand_statesP17curandStateXORWOWmii,"ax",@progbits
	.align	128
        .global         _Z18init_curand_statesP17curandStateXORWOWmii
        .type           _Z18init_curand_statesP17curandStateXORWOWmii,@function
        .size           _Z18init_curand_statesP17curandStateXORWOWmii,(.L_x_13 - _Z18init_curand_statesP17curandStateXORWOWmii)
        .other          _Z18init_curand_statesP17curandStateXORWOWmii,@"STO_CUDA_ENTRY STV_DEFAULT"
_Z18init_curand_statesP17curandStateXORWOWmii:
.text._Z18init_curand_statesP17curandStateXORWOWmii:
        /* <DEDUP_REMOVED lines=11> */
[----:B------:R-:W-:Y:S01]  /*00b0*/  ISETP.NE.AND P0, PT, R13, RZ, PT ;  /* 0x000000ff0d00720c */ /* 0x000fe20003f05270 */
[----:B------:R-:W-:Y:S05]  /*00c0*/  BSSY.RECONVERGENT B0, `(.L_x_2) ;  /* 0x00000e1000007945 */ /* 0x000fea0003800200 */
[----:B------:R-:W2:Y:S01]  /*00d0*/  LDC.64 R6, c[0x0][0x380] ;  /* 0x0000e000ff067b82 */ /* 0x000ea20000000a00 */
[----:B0-----:R-:W-:Y:S02]  /*00e0*/  LOP3.LUT R0, R2, 0xaad26b49, RZ, 0x3c, !PT ;  /* 0xaad26b4902007812 */ /* 0x001fe400078e3cff */
[----:B------:R-:W-:-:S03]  /*00f0*/  LOP3.LUT R2, R3, 0xf7dcefdd, RZ, 0x3c, !PT ;  /* 0xf7dcefdd03027812 */ /* 0x000fc600078e3cff */
[----:B------:R-:W-:Y:S02]  /*0100*/  IMAD R0, R0, 0x4182bed5, RZ ;  /* 0x4182bed500007824 */ /* 0x000fe400078e02ff */
[----:B------:R-:W-:Y:S02]  /*0110*/  IMAD R3, R2, -0x658354e5, RZ ;  /* 0x9a7cab1b02037824 */ /* 0x000fe400078e02ff */
[----:B--2---:R-:W-:Y:S01]  /*0120*/  IMAD.WIDE R6, R13, 0x30, R6 ;  /* 0x000000300d067825 */ /* 0x004fe200078e0206 */
[C---:B------:R-:W-:Y:S02]  /*0130*/  LOP3.LUT R8, R0.reuse, 0x159a55e5, RZ, 0x3c, !PT ;  /* 0x159a55e500087812 */ /* 0x040fe400078e3cff */
[C---:B------:R-:W-:Y:S01]  /*0140*/  IADD3 R4, PT, PT, R0.reuse, 0x64f0c9, R3 ;  /* 0x0064f0c900047810 */ /* 0x040fe20007ffe003 */
[C---:B------:R-:W-:Y:S01]  /*0150*/  VIADD R5, R0.reuse, 0x75bcd15 ;  /* 0x075bcd1500057836 */ /* 0x040fe20000000000 */
[----:B------:R-:W-:Y:S01]  /*0160*/  LOP3.LUT R10, R3, 0x5491333, RZ, 0x3c, !PT ;  /* 0x05491333030a7812 */ /* 0x000fe200078e3cff */
[----:B------:R-:W-:-:S02]  /*0170*/  VIADD R11, R0, 0x583f19 ;  /* 0x00583f19000b7836 */ /* 0x000fc40000000000 */
[----:B------:R-:W-:Y:S01]  /*0180*/  VIADD R9, R3, 0x1f123bb5 ;  /* 0x1f123bb503097836 */ /* 0x000fe20000000000 */
[----:B-1----:R0:W-:Y:S04]  /*0190*/  STG.E.64 desc[UR4][R6.64], R4 ;  /* 0x0000000406007986 */ /* 0x0021e8000c101b04 */
[----:B------:R0:W-:Y:S04]  /*01a0*/  STG.E.64 desc[UR4][R6.64+0x8], R8 ;  /* 0x0000080806007986 */ /* 0x0001e8000c101b04 */
[----:B------:R0:W-:Y:S01]  /*01b0*/  STG.E.64 desc[UR4][R6.64+0x10], R10 ;  /* 0x0000100a06007986 */ /* 0x0001e2000c101b04 */
[----:B------:R-:W-:Y:S05]  /*01c0*/  @!P0 BRA `(.L_x_3) ;  /* 0x0000000c00408947 */ /* 0x000fea0003800000 */
[----:B------:R-:W-:Y:S01]  /*01d0*/  SHF.R.S32.HI R0, RZ, 0x1f, R13 ;  /* 0x0000001fff007819 */ /* 0x000fe2000001140d */
[----:B------:R-:W-:-:S07]  /*01e0*/  IMAD.MOV.U32 R12, RZ, RZ, RZ ;  /* 0x000000ffff0c7224 */ /* 0x000fce00078e00ff */
.L_x_9:
[----:B-1----:R-:W-:Y:S01]  /*01f0*/  LOP3.LUT R2, R13, 0x3, RZ, 0xc0, !PT ;  /* 0x000000030d027812 */ /* 0x002fe200078ec0ff */
[----:B------:R-:W-:Y:S03]  /*0200*/  BSSY.RECONVERGENT B1, `(.L_x_4) ;  /* 0x00000c6000017945 */ /* 0x000fe60003800200 */
[----:B------:R-:W-:-:S04]  /*0210*/  ISETP.NE.U32.AND P0, PT, R2, RZ, PT ;  /* 0x000000ff0200720c */ /* 0x000fc80003f05070 */
[----:B------:R-:W-:-:S13]  /*0220*/  ISETP.NE.AND.EX P0, PT, RZ, RZ, PT, P0 ;  /* 0x000000ffff00720c */ /* 0x000fda0003f05300 */
[----:B------:R-:W-:Y:S05]  /*0230*/  @!P0 BRA `(.L_x_5) ;  /* 0x0000000c00088947 */ /* 0x000fea0003800000 */
[----:B0-----:R-:W0:Y:S01]  /*0240*/  LDC.64 R8, c[0x4][RZ] ;  /* 0x01000000ff087b82 */ /* 0x001e220000000a00 */
[----:B------:R-:W-:Y:S02]  /*0250*/  IMAD.MOV.U32 R14, RZ, RZ, RZ ;  /* 0x000000ffff0e7224 */ /* 0x000fe400078e00ff */
[----:B0-----:R-:W-:-:S07]  /*0260*/  IMAD.WIDE.U32 R8, R12, 0xc80, R8 ;  /* 0x00000c800c087825 */ /* 0x001fce00078e0008 */
.L_x_8:
[----:B-1----:R-:W-:Y:S01]  /*0270*/  IMAD.MOV.U32 R15, RZ, RZ, RZ ;  /* 0x000000ffff0f7224 */ /* 0x002fe200078e00ff */
[----:B------:R-:W-:Y:S01]  /*0280*/  CS2R R2, SRZ ;  /* 0x0000000000027805 */ /* 0x000fe2000001ff00 */
[----:B------:R-:W-:Y:S01]  /*0290*/  IMAD.MOV.U32 R17, RZ, RZ, RZ ;  /* 0x000000ffff117224 */ /* 0x000fe200078e00ff */
[----:B------:R-:W-:-:S07]  /*02a0*/  CS2R R4, SRZ ;  /* 0x0000000000047805 */ /* 0x000fce000001ff00 */
.L_x_7:
[----:B------:R-:W-:-:S05]  /*02b0*/  IMAD.WIDE.U32 R10, R17, 0x4, R6 ;  /* 0x00000004110a7825 */ /* 0x000fca00078e0006 */
[----:B------:R0:W5:Y:S01]  /*02c0*/  LDG.E R16, desc[UR4][R10.64+0x4] ;  /* 0x000004040a107981 */ /* 0x000162000c1e1900 */
[----:B------:R-:W-:-:S07]  /*02d0*/  IMAD.MOV.U32 R19, RZ, RZ, RZ ;  /* 0x000000ffff137224 */ /* 0x000fce00078e00ff */
.L_x_6:
[----:B-----5:R-:W-:Y:S01]  /*02e0*/  SHF.R.U32.HI R24, RZ, R19, R16 ;  /* 0x00000013ff187219 */ /* 0x020fe20000011610 */
[----:B0-----:R-:W-:-:S03]  /*02f0*/  IMAD.SHL.U32 R10, R17, 0x20, RZ ;  /* 0x00000020110a7824 */ /* 0x001fc600078e00ff */
[----:B------:R-:W-:Y:S01]  /*0300*/  LOP3.LUT R11, R24, 0x1, RZ, 0xc0, !PT ;  /* 0x00000001180b7812 */ /* 0x000fe200078ec0ff */
[----:B------:R-:W-:-:S03]  /*0310*/  IMAD.IADD R10, R10, 0x1, R19 ;  /* 0x000000010a0a7824 */ /* 0x000fc600078e0213 */
[----:B------:R-:W-:Y:S01]  /*0320*/  ISETP.NE.U32.AND P0, PT, R11, 0x1, PT ;  /* 0x000000010b00780c */ /* 0x000fe20003f05070 */
[----:B------:R-:W-:-:S03]  /*0330*/  IMAD R11, R10, 0x5, RZ ;  /* 0x000000050a0b7824 */ /* 0x000fc600078e02ff */
[----:B------:R-:W-:Y:S01]  /*0340*/  R2P PR, R24, 0x7e ;  /* 0x0000007e18007804 */ /* 0x000fe20000000000 */
[----:B------:R-:W-:-:S08]  /*0350*/  IMAD.WIDE.U32 R10, R11, 0x4, R8 ;  /* 0x000000040b0a7825 */ /* 0x000fd000078e0008 */
[----:B------:R-:W2:Y:S04]  /*0360*/  @!P0 LDG.E R18, desc[UR4][R10.64] ;  /* 0x000000040a128981 */ /* 0x000ea8000c1e1900 */
[----:B------:R-:W3:Y:S04]  /*0370*/  @!P0 LDG.E R20, desc[UR4][R10.64+0x10] ;  /* 0x000010040a148981 */ /* 0x000ee8000c1e1900 */
[----:B------:R-:W4:Y:S04]  /*0380*/  @P1 LDG.E R22, desc[UR4][R10.64+0x14] ;  /* 0x000014040a161981 */ /* 0x000f28000c1e1900 */
[----:B------:R-:W4:Y:S04]  /*0390*/  @P2 LDG.E R26, desc[UR4][R10.64+0x28] ;  /* 0x000028040a1a2981 */ /* 0x000f28000c1e1900 */
[----:B------:R-:W4:Y:S04]  /*03a0*/  @!P0 LDG.E R21, desc[UR4][R10.64+0x4] ;  /* 0x000004040a158981 */ /* 0x000f28000c1e1900 */
[----:B------:R-:W4:Y:S04]  /*03b0*/  @!P0 LDG.E R23, desc[UR4][R10.64+0xc] ;  /* 0x00000c040a178981 */ /* 0x000f28000c1e1900 */
[----:B------:R-:W4:Y:S04]  /*03c0*/  @P1 LDG.E R25, desc[UR4][R10.64+0x18] ;  /* 0x000018040a191981 */ /* 0x000f28000c1e1900 */
[----:B------:R-:W4:Y:S04]  /*03d0*/  @P3 LDG.E R28, desc[UR4][R10.64+0x3c] ;  /* 0x00003c040a1c3981 */ /* 0x000f28000c1e1900 */
[----:B------:R-:W4:Y:S01]  /*03e0*/  @P6 LDG.E R27, desc[UR4][R10.64+0x7c] ;  /* 0x00007c040a1b6981 */ /* 0x000f22000c1e1900 */
[----:B--2---:R-:W-:-:S03]  /*03f0*/  @!P0 LOP3.LUT R15, R15, R18, RZ, 0x3c, !PT ;  /* 0x000000120f0f8212 */ /* 0x004fc600078e3cff */
[----:B------:R-:W2:Y:S01]  /*0400*/  @!P0 LDG.E R18, desc[UR4][R10.64+0x8] ;  /* 0x000008040a128981 */ /* 0x000ea2000c1e1900 */
[----:B---3--:R-:W-:-:S03]  /*0410*/  @!P0 LOP3.LUT R3, R3, R20, RZ, 0x3c, !PT ;  /* 0x0000001403038212 */ /* 0x008fc600078e3cff */
[----:B------:R-:W3:Y:S01]  /*0420*/  @P1 LDG.E R20, desc[UR4][R10.64+0x24] ;  /* 0x000024040a141981 */ /* 0x000ee2000c1e1900 */
[----:B----4-:R-:W-:-:S03]  /*0430*/  @P1 LOP3.LUT R15, R15, R22, RZ, 0x3c, !PT ;  /* 0x000000160f0f1212 */ /* 0x010fc600078e3cff */
[----:B------:R-:W4:Y:S01]  /*0440*/  @P2 LDG.E R22, desc[UR4][R10.64+0x38] ;  /* 0x000038040a162981 */ /* 0x000f22000c1e1900 */
[----:B------:R-:W-:-:S03]  /*0450*/  @P2 LOP3.LUT R15, R15, R26, RZ, 0x3c, !PT ;  /* 0x0000001a0f0f2212 */ /* 0x000fc600078e3cff */
[----:B------:R-:W4:Y:S01]  /*0460*/  @P4 LDG.E R26, desc[UR4][R10.64+0x50] ;  /* 0x000050040a1a4981 */ /* 0x000f22000c1e1900 */
[----:B------:R-:W-:-:S03]  /*0470*/  @!P0 LOP3.LUT R4, R4, R21, RZ, 0x3c, !PT ;  /* 0x0000001504048212 */ /* 0x000fc600078e3cff */
[----:B------:R-:W4:Y:S01]  /*0480*/  @P1 LDG.E R21, desc[UR4][R10.64+0x20] ;  /* 0x000020040a151981 */ /* 0x000f22000c1e1900 */
[----:B------:R-:W-:-:S03]  /*0490*/  @!P0 LOP3.LUT R2, R2, R23, RZ, 0x3c, !PT ;  /* 0x0000001702028212 */ /* 0x000fc600078e3cff */
[----:B------:R-:W4:Y:S01]  /*04a0*/  @P2 LDG.E R23, desc[UR4][R10.64+0x2c] ;  /* 0x00002c040a172981 */ /* 0x000f22000c1e1900 */
[----:B------:R-:W-:-:S03]  /*04b0*/  @P1 LOP3.LUT R4, R4, R25, RZ, 0x3c, !PT ;  /* 0x0000001904041212 */ /* 0x000fc600078e3cff */
[----:B------:R-:W4:Y:S01]  /*04c0*/  @P2 LDG.E R25, desc[UR4][R10.64+0x34] ;  /* 0x000034040a192981 */ /* 0x000f22000c1e1900 */
[----:B--2---:R-:W-:-:S03]  /*04d0*/  @!P0 LOP3.LUT R5, R5, R18, RZ, 0x3c, !PT ;  /* 0x0000001205058212 */ /* 0x004fc600078e3cff */
[----:B------:R-:W2:Y:S01]  /*04e0*/  @P1 LDG.E R18, desc[UR4][R10.64+0x1c] ;  /* 0x00001c040a121981 */ /* 0x000ea2000c1e1900 */
[----:B---3--:R-:W-:-:S03]  /*04f0*/  @P1 LOP3.LUT R3, R3, R20, RZ, 0x3c, !PT ;  /* 0x0000001403031212 */ /* 0x008fc600078e3cff */
[----:B------:R-:W3:Y:S01]  /*0500*/  @P2 LDG.E R20, desc[UR4][R10.64+0x30] ;  /* 0x000030040a142981 */ /* 0x000ee2000c1e1900 */
[----:B----4-:R-:W-:-:S03]  /*0510*/  @P2 LOP3.LUT R3, R3, R22, RZ, 0x3c, !PT ;  /* 0x0000001603032212 */ /* 0x010fc600078e3cff */
[----:B------:R-:W4:Y:S01]  /*0520*/  @P3 LDG.E R22, desc[UR4][R10.64+0x4c] ;  /* 0x00004c040a163981 */ /* 0x000f22000c1e1900 */
[----:B------:R-:W-:-:S04]  /*0530*/  @P3 LOP3.LUT R15, R15, R28, RZ, 0x3c, !PT ;  /* 0x0000001c0f0f3212 */ /* 0x000fc800078e3cff */
[----:B------:R-:W-:Y:S02]  /*0540*/  @P4 LOP3.LUT R15, R15, R26, RZ, 0x3c, !PT ;  /* 0x0000001a0f0f4212 */ /* 0x000fe400078e3cff */
[----:B------:R-:W-:Y:S01]  /*0550*/  @P1 LOP3.LUT R2, R2, R21, RZ, 0x3c, !PT ;  /* 0x0000001502021212 */ /* 0x000fe200078e3cff */
[----:B------:R-:W4:Y:S04]  /*0560*/  @P5 LDG.E R26, desc[UR4][R10.64+0x64] ;  /* 0x000064040a1a5981 */ /* 0x000f28000c1e1900 */
[----:B------:R-:W4:Y:S01]  /*0570*/  @P3 LDG.E R21, desc[UR4][R10.64+0x40] ;  /* 0x000040040a153981 */ /* 0x000f22000c1e1900 */
[----:B------:R-:W-:Y:S02]  /*0580*/  @P2 LOP3.LUT R4, R4, R23, RZ, 0x3c, !PT ;  /* 0x0000001704042212 */ /* 0x000fe400078e3cff */
[----:B------:R-:W-:Y:S01]  /*0590*/  @P2 LOP3.LUT R2, R2, R25, RZ, 0x3c, !PT ;  /* 0x0000001902022212 */ /* 0x000fe200078e3cff */
[----:B------:R-:W4:Y:S04]  /*05a0*/  @P3 LDG.E R23, desc[UR4][R10.64+0x48] ;  /* 0x000048040a173981 */ /* 0x000f28000c1e1900 */
[----:B------:R-:W4:Y:S01]  /*05b0*/  @P4 LDG.E R25, desc[UR4][R10.64+0x54] ;  /* 0x000054040a194981 */ /* 0x000f22000c1e1900 */
[----:B--2---:R-:W-:-:S03]  /*05c0*/  @P1 LOP3.LUT R5, R5, R18, RZ, 0x3c, !PT ;  /* 0x0000001205051212 */ /* 0x004fc600078e3cff */
[----:B------:R-:W2:Y:S01]  /*05d0*/  @P3 LDG.E R18, desc[UR4][R10.64+0x44] ;  /* 0x000044040a123981 */ /* 0x000ea2000c1e1900 */
[----:B---3--:R-:W-:-:S03]  /*05e0*/  @P2 LOP3.LUT R5, R5, R20, RZ, 0x3c, !PT ;  /* 0x0000001405052212 */ /* 0x008fc600078e3cff */
[----:B------:R-:W3:Y:S01]  /*05f0*/  @P4 LDG.E R20, desc[UR4][R10.64+0x58] ;  /* 0x000058040a144981 */ /* 0x000ee2000c1e1900 */
[----:B----4-:R-:W-:-:S03]  /*0600*/  @P3 LOP3.LUT R3, R3, R22, RZ, 0x3c, !PT ;  /* 0x0000001603033212 */ /* 0x010fc600078e3cff */
[----:B------:R-:W4:Y:S01]  /*0610*/  @P4 LDG.E R22, desc[UR4][R10.64+0x60] ;  /* 0x000060040a164981 */ /* 0x000f22000c1e1900 */
[----:B------:R-:W-:Y:S02]  /*0620*/  LOP3.LUT P0, RZ, R24, 0x80, RZ, 0xc0, !PT ;  /* 0x0000008018ff7812 */ /* 0x000fe4000780c0ff */
[----:B------:R-:W-:Y:S02]  /*0630*/  @P5 LOP3.LUT R15, R15, R26, RZ, 0x3c, !PT ;  /* 0x0000001a0f0f5212 */ /* 0x000fe400078e3cff */
[----:B------:R-:W4:Y:S01]  /*0640*/  @P6 LDG.E R26, desc[UR4][R10.64+0x78] ;  /* 0x000078040a1a6981 */ /* 0x000f22000c1e1900 */
[----:B------:R-:W-:-:S03]  /*0650*/  @P3 LOP3.LUT R4, R4, R21, RZ, 0x3c, !PT ;  /* 0x0000001504043212 */ /* 0x000fc600078e3cff */
[----:B------:R-:W4:Y:S01]  /*0660*/  @P4 LDG.E R21, desc[UR4][R10.64+0x5c] ;  /* 0x00005c040a154981 */ /* 0x000f22000c1e1900 */
[----:B------:R-:W-:-:S03]  /*0670*/  @P3 LOP3.LUT R2, R2, R23, RZ, 0x3c, !PT ;  /* 0x0000001702023212 */ /* 0x000fc600078e3cff */
[----:B------:R-:W4:Y:S01]  /*0680*/  @P5 LDG.E R23, desc[UR4][R10.64+0x68] ;  /* 0x000068040a175981 */ /* 0x000f22000c1e1900 */
[----:B------:R-:W-:-:S03]  /*0690*/  @P4 LOP3.LUT R4, R4, R25, RZ, 0x3c, !PT ;  /* 0x0000001904044212 */ /* 0x000fc600078e3cff */
[----:B------:R-:W4:Y:S01]  /*06a0*/  @P5 LDG.E R25, desc[UR4][R10.64+0x70] ;  /* 0x000070040a195981 */ /* 0x000f22000c1e1900 */
[----:B--2---:R-:W-:-:S03]  /*06b0*/  @P3 LOP3.LUT R5, R5, R18, RZ, 0x3c, !PT ;  /* 0x0000001205053212 */ /* 0x004fc600078e3cff */
[----:B------:R-:W2:Y:S01]  /*06c0*/  @P5 LDG.E R18, desc[UR4][R10.64+0x6c] ;  /* 0x00006c040a125981 */ /* 0x000ea2000c1e1900 */
[----:B---3--:R-:W-:-:S03]  /*06d0*/  @P4 LOP3.LUT R5, R5, R20, RZ, 0x3c, !PT ;  /* 0x0000001405054212 */ /* 0x008fc600078e3cff */
[----:B------:R-:W3:Y:S01]  /*06e0*/  @P5 LDG.E R20, desc[UR4][R10.64+0x74] ;  /* 0x000074040a145981 */ /* 0x000ee2000c1e1900 */
[----:B----4-:R-:W-:-:S03]  /*06f0*/  @P4 LOP3.LUT R3, R3, R22, RZ, 0x3c, !PT ;  /* 0x0000001603034212 */ /* 0x010fc600078e3cff */
[----:B------:R-:W4:Y:S01]  /*0700*/  @P0 LDG.E R22, desc[UR4][R10.64+0x8c] ;  /* 0x00008c040a160981 */ /* 0x000f22000c1e1900 */
[----:B------:R-:W-:-:S03]  /*0710*/  @P6 LOP3.LUT R15, R15, R26, RZ, 0x3c, !PT ;  /* 0x0000001a0f0f6212 */ /* 0x000fc600078e3cff */
        /* <DEDUP_REMOVED lines=13> */
[----:B------:R-:W-:Y:S02]  /*07f0*/  @P6 LOP3.LUT R4, R4, R27, RZ, 0x3c, !PT ;  /* 0x0000001b04046212 */ /* 0x000fe400078e3cff */
[----:B------:R-:W-:Y:S02]  /*0800*/  @P6 LOP3.LUT R2, R2, R21, RZ, 0x3c, !PT ;  /* 0x0000001502026212 */ /* 0x000fe400078e3cff */
[----:B------:R-:W-:Y:S02]  /*0810*/  @P0 LOP3.LUT R4, R4, R23, RZ, 0x3c, !PT ;  /* 0x0000001704040212 */ /* 0x000fe400078e3cff */
[----:B------:R-:W-:Y:S02]  /*0820*/  @P0 LOP3.LUT R2, R2, R25, RZ, 0x3c, !PT ;  /* 0x0000001902020212 */ /* 0x000fe400078e3cff */
[----:B--2---:R-:W-:Y:S02]  /*0830*/  @P6 LOP3.LUT R5, R5, R18, RZ, 0x3c, !PT ;  /* 0x0000001205056212 */ /* 0x004fe400078e3cff */
[----:B---3--:R-:W-:-:S02]  /*0840*/  @P6 LOP3.LUT R3, R3, R20, RZ, 0x3c, !PT ;  /* 0x0000001403036212 */ /* 0x008fc400078e3cff */
[----:B----4-:R-:W-:Y:S02]  /*0850*/  @P0 LOP3.LUT R5, R5, R22, RZ, 0x3c, !PT ;  /* 0x0000001605050212 */ /* 0x010fe400078e3cff */
[----:B------:R-:W-:Y:S02]  /*0860*/  @P0 LOP3.LUT R3, R3, R26, RZ, 0x3c, !PT ;  /* 0x0000001a03030212 */ /* 0x000fe400078e3cff */
[----:B------:R-:W-:-:S13]  /*0870*/  R2P PR, R24.B1, 0x7f ;  /* 0x0000007f18007804 */ /* 0x000fda0000001000 */
[----:B------:R-:W2:Y:S04]  /*0880*/  @P0 LDG.E R18, desc[UR4][R10.64+0xa0] ;  /* 0x0000a0040a120981 */ /* 0x000ea8000c1e1900 */
[----:B------:R-:W3:Y:S04]  /*0890*/  @P1 LDG.E R22, desc[UR4][R10.64+0xb4] ;  /* 0x0000b4040a161981 */ /* 0x000ee8000c1e1900 */
[----:B------:R-:W4:Y:S04]  /*08a0*/  @P2 LDG.E R26, desc[UR4][R10.64+0xc8] ;  /* 0x0000c8040a1a2981 */ /* 0x000f28000c1e1900 */
[----:B------:R-:W4:Y:S04]  /*08b0*/  @P3 LDG.E R28, desc[UR4][R10.64+0xdc] ;  /* 0x0000dc040a1c3981 */ /* 0x000f28000c1e1900 */
[----:B------:R-:W4:Y:S04]  /*08c0*/  @P0 LDG.E R23, desc[UR4][R10.64+0xa4] ;  /* 0x0000a4040a170981 */ /* 0x000f28000c1e1900 */
[----:B------:R-:W4:Y:S04]  /*08d0*/  @P0 LDG.E R20, desc[UR4][R10.64+0xa8] ;  /* 0x0000a8040a140981 */ /* 0x000f28000c1e1900 */
[----:B------:R-:W4:Y:S04]  /*08e0*/  @P4 LDG.E R25, desc[UR4][R10.64+0xf0] ;  /* 0x0000f0040a194981 */ /* 0x000f28000c1e1900 */
        /* <DEDUP_REMOVED lines=21> */
[----:B------:R-:W-:Y:S02]  /*0a40*/  LOP3.LUT P0, RZ, R24, 0x8000, RZ, 0xc0, !PT ;  /* 0x0000800018ff7812 */ /* 0x000fe4000780c0ff */
[----:B----4-:R-:W-:Y:S01]  /*0a50*/  @P5 LOP3.LUT R15, R15, R26, RZ, 0x3c, !PT ;  /* 0x0000001a0f0f5212 */ /* 0x010fe200078e3cff */
[----:B------:R-:W4:Y:S04]  /*0a60*/  @P3 LDG.E R24, desc[UR4][R10.64+0xe4] ;  /* 0x0000e4040a183981 */ /* 0x000f28000c1e1900 */
[----:B------:R-:W2:Y:S01]  /*0a70*/  @P6 LDG.E R26, desc[UR4][R10.64+0x118] ;  /* 0x000118040a1a6981 */ /* 0x000ea2000c1e1900 */
        /* <DEDUP_REMOVED lines=8> */
[----:B---3--:R-:W-:-:S03]  /*0b00*/  @P2 LOP3.LUT R3, R3, R22, RZ, 0x3c, !PT ;  /* 0x0000001603032212 */ /* 0x008fc600078e3cff */
[----:B------:R-:W3:Y:S01]  /*0b10*/  @P4 LDG.E R22, desc[UR4][R10.64+0x100] ;  /* 0x000100040a164981 */ /* 0x000ee2000c1e1900 */
[----:B--2---:R-:W-:-:S03]  /*0b20*/  @P6 LOP3.LUT R15, R15, R26, RZ, 0x3c, !PT ;  /* 0x0000001a0f0f6212 */ /* 0x004fc600078e3cff */
[----:B------:R-:W2:Y:S01]  /*0b30*/  @P0 LDG.E R26, desc[UR4][R10.64+0x12c] ;  /* 0x00012c040a1a0981 */ /* 0x000ea2000c1e1900 */
[----:B----4-:R-:W-:-:S03]  /*0b40*/  @P2 LOP3.LUT R2, R2, R23, RZ, 0x3c, !PT ;  /* 0x0000001702022212 */ /* 0x010fc600078e3cff */
[----:B------:R-:W4:Y:S01]  /*0b50*/  @P4 LDG.E R23, desc[UR4][R10.64+0xfc] ;  /* 0x0000fc040a174981 */ /* 0x000f22000c1e1900 */
[----:B------:R-:W-:-:S03]  /*0b60*/  @P2 LOP3.LUT R5, R5, R20, RZ, 0x3c, !PT ;  /* 0x0000001405052212 */ /* 0x000fc600078e3cff */
[----:B------:R-:W4:Y:S01]  /*0b70*/  @P4 LDG.E R20, desc[UR4][R10.64+0xf8] ;  /* 0x0000f8040a144981 */ /* 0x000f22000c1e1900 */
[----:B------:R-:W-:Y:S02]  /*0b80*/  @P3 LOP3.LUT R2, R2, R27, RZ, 0x3c, !PT ;  /* 0x0000001b02023212 */ /* 0x000fe400078e3cff */
[----:B------:R-:W-:Y:S01]  /*0b90*/  @P3 LOP3.LUT R4, R4, R25, RZ, 0x3c, !PT ;  /* 0x0000001904043212 */ /* 0x000fe200078e3cff */
[----:B------:R-:W4:Y:S01]  /*0ba0*/  @P5 LDG.E R27, desc[UR4][R10.64+0x110] ;  /* 0x000110040a1b5981 */ /* 0x000f22000c1e1900 */
[----:B------:R-:W-:-:S03]  /*0bb0*/  @P3 LOP3.LUT R5, R5, R24, RZ, 0x3c, !PT ;  /* 0x0000001805053212 */ /* 0x000fc600078e3cff */
[----:B------:R-:W4:Y:S04]  /*0bc0*/  @P5 LDG.E R25, desc[UR4][R10.64+0x108] ;  /* 0x000108040a195981 */ /* 0x000f28000c1e1900 */
        /* <DEDUP_REMOVED lines=19> */
[----:B------:R-:W-:-:S05]  /*0d00*/  VIADD R19, R19, 0x10 ;  /* 0x0000001013137836 */ /* 0x000fca0000000000 */
[----:B------:R-:W-:Y:S02]  /*0d10*/  ISETP.NE.AND P1, PT, R19, 0x20, PT ;  /* 0x000000201300780c */ /* 0x000fe40003f25270 */
[----:B------:R-:W-:Y:S02]  /*0d20*/  @P5 LOP3.LUT R3, R3, R18, RZ, 0x3c, !PT ;  /* 0x0000001203035212 */ /* 0x000fe400078e3cff */
[----:B------:R-:W-:Y:S02]  /*0d30*/  @P6 LOP3.LUT R4, R4, R21, RZ, 0x3c, !PT ;  /* 0x0000001504046212 */ /* 0x000fe400078e3cff */
[----:B---3--:R-:W-:-:S04]  /*0d40*/  @P6 LOP3.LUT R3, R3, R22, RZ, 0x3c, !PT ;  /* 0x0000001603036212 */ /* 0x008fc800078e3cff */
[----:B--2---:R-:W-:Y:S02]  /*0d50*/  @P0 LOP3.LUT R3, R3, R26, RZ, 0x3c, !PT ;  /* 0x0000001a03030212 */ /* 0x004fe400078e3cff */
[----:B----4-:R-:W-:Y:S02]  /*0d60*/  @P6 LOP3.LUT R2, R2, R23, RZ, 0x3c, !PT ;  /* 0x0000001702026212 */ /* 0x010fe400078e3cff */
[----:B------:R-:W-:Y:S02]  /*0d70*/  @P6 LOP3.LUT R5, R5, R20, RZ, 0x3c, !PT ;  /* 0x0000001405056212 */ /* 0x000fe400078e3cff */
[----:B------:R-:W-:Y:S02]  /*0d80*/  @P0 LOP3.LUT R2, R2, R27, RZ, 0x3c, !PT ;  /* 0x0000001b02020212 */ /* 0x000fe400078e3cff */
[----:B------:R-:W-:Y:S02]  /*0d90*/  @P0 LOP3.LUT R4, R4, R25, RZ, 0x3c, !PT ;  /* 0x0000001904040212 */ /* 0x000fe400078e3cff */
[----:B------:R-:W-:Y:S01]  /*0da0*/  @P0 LOP3.LUT R5, R5, R24, RZ, 0x3c, !PT ;  /* 0x0000001805050212 */ /* 0x000fe200078e3cff */
[----:B------:R-:W-:Y:S06]  /*0db0*/  @P1 BRA `(.L_x_6) ;  /* 0xfffffff400481947 */ /* 0x000fec000383ffff */
[----:B------:R-:W-:-:S05]  /*0dc0*/  VIADD R17, R17, 0x1 ;  /* 0x0000000111117836 */ /* 0x000fca0000000000 */
[----:B------:R-:W-:-:S13]  /*0dd0*/  ISETP.NE.AND P0, PT, R17, 0x5, PT ;  /* 0x000000051100780c */ /* 0x000fda0003f05270 */
[----:B------:R-:W-:Y:S05]  /*0de0*/  @P0 BRA `(.L_x_7) ;  /* 0xfffffff400300947 */ /* 0x000fea000383ffff */
[----:B------:R1:W-:Y:S01]  /*0df0*/  STG.E.64 desc[UR4][R6.64+0x8], R4 ;  /* 0x0000080406007986 */ /* 0x0003e2000c101b04 */
[----:B------:R-:W-:Y:S01]  /*0e00*/  VIADD R14, R14, 0x1 ;  /* 0x000000010e0e7836 */ /* 0x000fe20000000000 */
[----:B------:R-:W-:Y:S02]  /*0e10*/  LOP3.LUT R11, R13, 0x3, RZ, 0xc0, !PT ;  /* 0x000000030d0b7812 */ /* 0x000fe400078ec0ff */
[----:B------:R1:W-:Y:S02]  /*0e20*/  STG.E.64 desc[UR4][R6.64+0x10], R2 ;  /* 0x0000100206007986 */ /* 0x0003e4000c101b04 */
[----:B------:R-:W-:Y:S02]  /*0e30*/  ISETP.GE.U32.AND P0, PT, R14, R11, PT ;  /* 0x0000000b0e00720c */ /* 0x000fe40003f06070 */
[----:B------:R1:W-:Y:S11]  /*0e40*/  STG.E desc[UR4][R6.64+0x4], R15 ;  /* 0x0000040f06007986 */ /* 0x0003f6000c101904 */
[----:B------:R-:W-:Y:S05]  /*0e50*/  @!P0 BRA `(.L_x_8) ;  /* 0xfffffff400048947 */ /* 0x000fea000383ffff */
.L_x_5:
[----:B------:R-:W-:Y:S05]  /*0e60*/  BSYNC.RECONVERGENT B1 ;  /* 0x0000000000017941 */ /* 0x000fea0003800200 */
.L_x_4:
[C---:B------:R-:W-:Y:S01]  /*0e70*/  ISETP.GT.U32.AND P0, PT, R13.reuse, 0x3, PT ;  /* 0x000000030d00780c */ /* 0x040fe20003f04070 */
[----:B------:R-:W-:Y:S01]  /*0e80*/  VIADD R12, R12, 0x1 ;  /* 0x000000010c0c7836 */ /* 0x000fe20000000000 */
[--C-:B------:R-:W-:Y:S02]  /*0e90*/  SHF.R.U64 R13, R13, 0x2, R0.reuse ;  /* 0x000000020d0d7819 */ /* 0x100fe40000001200 */
[----:B------:R-:W-:Y:S02]  /*0ea0*/  ISETP.GT.U32.AND.EX P0, PT, R0, RZ, PT, P0 ;  /* 0x000000ff0000720c */ /* 0x000fe40003f04100 */
[----:B------:R-:W-:-:S11]  /*0eb0*/  SHF.R.U32.HI R0, RZ, 0x2, R0 ;  /* 0x00000002ff007819 */ /* 0x000fd60000011600 */
[----:B------:R-:W-:Y:S05]  /*0ec0*/  @P0 BRA `(.L_x_9) ;  /* 0xfffffff000c80947 */ /* 0x000fea000383ffff */
.L_x_3:
[----:B------:R-:W-:Y:S05]  /*0ed0*/  BSYNC.RECONVERGENT B0 ;  /* 0x0000000000007941 */ /* 0x000fea0003800200 */
.L_x_2:
[----:B------:R-:W-:Y:S04]  /*0ee0*/  STG.E.64 desc[UR4][R6.64+0x18], RZ ;  /* 0x000018ff06007986 */ /* 0x000fe8000c101b04 */
[----:B------:R-:W-:Y:S04]  /*0ef0*/  STG.E desc[UR4][R6.64+0x20], RZ ;  /* 0x000020ff06007986 */ /* 0x000fe8000c101904 */
[----:B------:R-:W-:Y:S01]  /*0f00*/  STG.E.64 desc[UR4][R6.64+0x28], RZ ;  /* 0x000028ff06007986 */ /* 0x000fe2000c101b04 */
[----:B------:R-:W-:Y:S05]  /*0f10*/  EXIT ;  /* 0x000000000000794d */ /* 0x000fea0003800000 */
.L_x_10:
        /* <DEDUP_REMOVED lines=14> */
.L_x_13:


//--------------------- .nv.global.init           --------------------------
	.section	.nv.global.init,"aw",@progbits
	.align	4
.nv.global.init:
	.type		mrg32k3aM1SubSeq,@object
	.size		mrg32k3aM1SubSeq,(mrg32k3aM2SubSeq - mrg32k3aM1SubSeq)
mrg32k3aM1SubSeq:
        /*0000*/ 	.byte	0x0b, 0xcc, 0xee, 0x04, 0x73, 0x29, 0x8b, 0x6f, 0xf6, 0x53, 0x03, 0xf6, 0x23, 0xf6, 0xea, 0xda
        /* <DEDUP_REMOVED lines=125> */
	.type		mrg32k3aM2SubSeq,@object
	.size		mrg32k3aM2SubSeq,(mrg32k3aM1 - mrg32k3aM2SubSeq)
mrg32k3aM2SubSeq:
        /* <DEDUP_REMOVED lines=126> */
	.type		mrg32k3aM1,@object
	.size		mrg32k3aM1,(mrg32k3aM1Seq - mrg32k3aM1)
mrg32k3aM1:
        /* <DEDUP_REMOVED lines=144> */
	.type		mrg32k3aM1Seq,@object
	.size		mrg32k3aM1Seq,(mrg32k3aM2 - mrg32k3aM1Seq)
mrg32k3aM1Seq:
        /* <DEDUP_REMOVED lines=144> */
	.type		mrg32k3aM2,@object
	.size		mrg32k3aM2,(mrg32k3aM2Seq - mrg32k3aM2)
mrg32k3aM2:
        /* <DEDUP_REMOVED lines=144> */
	.type		mrg32k3aM2Seq,@object
	.size		mrg32k3aM2Seq,(precalc_xorwow_matrix - mrg32k3aM2Seq)
mrg32k3aM2Seq:
        /* <DEDUP_REMOVED lines=144> */
	.type		precalc_xorwow_matrix,@object
	.size		precalc_xorwow_matrix,(precalc_xorwow_offset_matrix - precalc_xorwow_matrix)
precalc_xorwow_matrix:
        /* <DEDUP_REMOVED lines=6400> */
	.type		precalc_xorwow_offset_matrix,@object
	.size		precalc_xorwow_offset_matrix,(.L_1 - precalc_xorwow_offset_matrix)
precalc_xorwow_offset_matrix:
        /* <DEDUP_REMOVED lines=6400> */
.L_1:


//--------------------- .nv.shared.reserved.0     --------------------------
	.section	.nv.shared.reserved.0,"aw",@nobits
	.weak		__nv_reservedSMEM_offset_0_alias
	.size		__nv_reservedSMEM_offset_0_alias, 0, 64
	.other		__nv_reservedSMEM_offset_0_alias,@"STO_CUDA_RESERVED_SHARED STV_DEFAULT"
__nv_reservedSMEM_offset_0_alias:
	.zero		0
	.zero		64


//--------------------- .nv.constant0._Z26generate_random_matrix_intP17curandStateXORWOWPiiii --------------------------
	.section	.nv.constant0._Z26generate_random_matrix_intP17curandStateXORWOWPiiii,"a",@progbits
	.sectionflags	@""
	.align	4
.nv.constant0._Z26generate_random_matrix_intP17curandStateXORWOWPiiii:
	.zero		924


//--------------------- .nv.constant0._Z22generate_random_matrixP17curandStateXORWOWPfii --------------------------
	.section	.nv.constant0._Z22generate_random_matrixP17curandStateXORWOWPfii,"a",@progbits
	.sectionflags	@""
	.align	4
.nv.constant0._Z22generate_random_matrixP17curandStateXORWOWPfii:
	.zero		920


//--------------------- .nv.constant0._Z18init_curand_statesP17curandStateXORWOWmii --------------------------
	.section	.nv.constant0._Z18init_curand_statesP17curandStateXORWOWmii,"a",@progbits
	.sectionflags	@""
	.align	4
.nv.constant0._Z18init_curand_statesP17curandStateXORWOWmii:
	.zero		920


//--------------------- SYMBOLS --------------------------

	.type		.nv.reservedSmem.offset0,@object
	.size		.nv.reservedSmem.offset0,0x4
